	.target	sm_90a

	.elftype	@"ET_EXEC"


//--------------------- .note.nv.tkinfo           --------------------------
	.section	.note.nv.tkinfo,"",@"SHT_NOTE"
	.sectionflags	@"SHF_NOTE_NV_TKINFO"
	.tkinfo
        /*0018*/ 	.word	0x00000002
        /*0030*/ 	.string	""
        /*0030*/ 	.string	"ptxas"
        /*0030*/ 	.string	"Cuda compilation tools, release 13.0, V13.0.88"
        /*0030*/ 	.string	"Build cuda_13.0.r13.0/compiler.36424714_0"
        /*0030*/ 	.string	"-arch sm_90a -m 64 "



//--------------------- .note.nv.cuinfo           --------------------------
	.section	.note.nv.cuinfo,"",@"SHT_NOTE"
	.sectionflags	@"SHF_NOTE_NV_CUINFO"
        /*0018*/ 	.short	0x0002
        /*001a*/ 	.short	0x005a
        /*001c*/ 	.short	0x0082
	.zero		2


//--------------------- .nv.info                  --------------------------
	.section	.nv.info,"",@"SHT_CUDA_INFO"
	.align	4


	//----- nvinfo : EIATTR_REGCOUNT
	.align		4
        /*0000*/ 	.byte	0x04, 0x2f
        /*0002*/ 	.short	(.L_15 - .L_14)
	.align		4
.L_14:
        /*0004*/ 	.word	index@(_ZN7cutlass13device_kernelINS_4gemm6kernel13GemmUniversalIN4cute5tupleIJiiiiEEENS1_10collective13CollectiveMmaINS1_34MainloopSm90TmaGmmaWarpSpecializedILi4ENS5_IJNS4_1CILi1EEESB_SB_EEENS1_32KernelTmaWarpSpecializedPingpongEEENS5_IJNSA_ILi64EEENSA_ILi256EEENSA_ILi32EEEEEEaNS5_IJlSB_lEEEaSJ_NS4_8TiledMMAINS4_8MMA_AtomIJNS4_4SM904GMMA27MMA_64x256x32_S32S8S8_SS_TNEEEENS4_6LayoutISC_NS5_IJNSA_ILi0EEESR_SR_EEEEENS5_IJNS4_10UnderscoreESU_SU_EEEEENS4_13SM90_TMA_LOADENS4_14ComposedLayoutINS4_7SwizzleILi1ELi4ELi3EEENS4_18smem_ptr_flag_bitsILi8EEENSQ_INS5_IJNSA_ILi8EEESH_EEENS5_IJSH_SB_EEEEEEEvNS4_8identityESX_S17_vS18_EENS_8epilogue10collective6detail29Sm90TmaWarpSpecializedAdapterINS1B_15DefaultEpilogueIaSJ_SJ_NS1A_6thread17LinearCombinationIaLi1EiiLNS1F_9ScaleType4KindE0ELNS_15FloatRoundStyleE2EaEENS1_15EpilogueDefaultEEEEEvvEEEEvNT_6ParamsE)
        /*0008*/ 	.word	0x000000a8


	//----- nvinfo : EIATTR_FRAME_SIZE
	.align		4
.L_15:
        /*000c*/ 	.byte	0x04, 0x11
        /*000e*/ 	.short	(.L_17 - .L_16)
	.align		4
.L_16:
        /*0010*/ 	.word	index@(_ZN7cutlass13device_kernelINS_4gemm6kernel13GemmUniversalIN4cute5tupleIJiiiiEEENS1_10collective13CollectiveMmaINS1_34MainloopSm90TmaGmmaWarpSpecializedILi4ENS5_IJNS4_1CILi1EEESB_SB_EEENS1_32KernelTmaWarpSpecializedPingpongEEENS5_IJNSA_ILi64EEENSA_ILi256EEENSA_ILi32EEEEEEaNS5_IJlSB_lEEEaSJ_NS4_8TiledMMAINS4_8MMA_AtomIJNS4_4SM904GMMA27MMA_64x256x32_S32S8S8_SS_TNEEEENS4_6LayoutISC_NS5_IJNSA_ILi0EEESR_SR_EEEEENS5_IJNS4_10UnderscoreESU_SU_EEEEENS4_13SM90_TMA_LOADENS4_14ComposedLayoutINS4_7SwizzleILi1ELi4ELi3EEENS4_18smem_ptr_flag_bitsILi8EEENSQ_INS5_IJNSA_ILi8EEESH_EEENS5_IJSH_SB_EEEEEEEvNS4_8identityESX_S17_vS18_EENS_8epilogue10collective6detail29Sm90TmaWarpSpecializedAdapterINS1B_15DefaultEpilogueIaSJ_SJ_NS1A_6thread17LinearCombinationIaLi1EiiLNS1F_9ScaleType4KindE0ELNS_15FloatRoundStyleE2EaEENS1_15EpilogueDefaultEEEEEvvEEEEvNT_6ParamsE)
        /*0014*/ 	.word	0x00000000


	//----- nvinfo : EIATTR_MIN_STACK_SIZE
	.align		4
.L_17:
        /*0018*/ 	.byte	0x04, 0x12
        /*001a*/ 	.short	(.L_19 - .L_18)
	.align		4
.L_18:
        /*001c*/ 	.word	index@(_ZN7cutlass13device_kernelINS_4gemm6kernel13GemmUniversalIN4cute5tupleIJiiiiEEENS1_10collective13CollectiveMmaINS1_34MainloopSm90TmaGmmaWarpSpecializedILi4ENS5_IJNS4_1CILi1EEESB_SB_EEENS1_32KernelTmaWarpSpecializedPingpongEEENS5_IJNSA_ILi64EEENSA_ILi256EEENSA_ILi32EEEEEEaNS5_IJlSB_lEEEaSJ_NS4_8TiledMMAINS4_8MMA_AtomIJNS4_4SM904GMMA27MMA_64x256x32_S32S8S8_SS_TNEEEENS4_6LayoutISC_NS5_IJNSA_ILi0EEESR_SR_EEEEENS5_IJNS4_10UnderscoreESU_SU_EEEEENS4_13SM90_TMA_LOADENS4_14ComposedLayoutINS4_7SwizzleILi1ELi4ELi3EEENS4_18smem_ptr_flag_bitsILi8EEENSQ_INS5_IJNSA_ILi8EEESH_EEENS5_IJSH_SB_EEEEEEEvNS4_8identityESX_S17_vS18_EENS_8epilogue10collective6detail29Sm90TmaWarpSpecializedAdapterINS1B_15DefaultEpilogueIaSJ_SJ_NS1A_6thread17LinearCombinationIaLi1EiiLNS1F_9ScaleType4KindE0ELNS_15FloatRoundStyleE2EaEENS1_15EpilogueDefaultEEEEEvvEEEEvNT_6ParamsE)
        /*0020*/ 	.word	0x00000000
.L_19:


//--------------------- .nv.compat                --------------------------
	.section	.nv.compat,"",@"SHT_CUDA_COMPAT_INFO"
	.align	4
        /*0000*/ 	.byte	0x02, 0x09, 0x01, 0x00, 0x02, 0x02, 0x04, 0x00, 0x02, 0x05, 0x05, 0x00, 0x03, 0x07, 0x01, 0x01
        /*0010*/ 	.byte	0x02, 0x03, 0x01, 0x00, 0x02, 0x06, 0x01, 0x00, 0x04, 0x0b, 0x08, 0x00, 0x00, 0x00, 0x00, 0x00
        /*0020*/ 	.byte	0x00, 0x00, 0x00, 0x00


//--------------------- .nv.info._ZN7cutlass13device_kernelINS_4gemm6kernel13GemmUniversalIN4cute5tupleIJiiiiEEENS1_10collective13CollectiveMmaINS1_34MainloopSm90TmaGmmaWarpSpecializedILi4ENS5_IJNS4_1CILi1EEESB_SB_EEENS1_32KernelTmaWarpSpecializedPingpongEEENS5_IJNSA_ILi64EEENSA_ILi256EEENSA_ILi32EEEEEEaNS5_IJlSB_lEEEaSJ_NS4_8TiledMMAINS4_8MMA_AtomIJNS4_4SM904GMMA27MMA_64x256x32_S32S8S8_SS_TNEEEENS4_6LayoutISC_NS5_IJNSA_ILi0EEESR_SR_EEEEENS5_IJNS4_10UnderscoreESU_SU_EEEEENS4_13SM90_TMA_LOADENS4_14ComposedLayoutINS4_7SwizzleILi1ELi4ELi3EEENS4_18smem_ptr_flag_bitsILi8EEENSQ_INS5_IJNSA_ILi8EEESH_EEENS5_IJSH_SB_EEEEEEEvNS4_8identityESX_S17_vS18_EENS_8epilogue10collective6detail29Sm90TmaWarpSpecializedAdapterINS1B_15DefaultEpilogueIaSJ_SJ_NS1A_6thread17LinearCombinationIaLi1EiiLNS1F_9ScaleType4KindE0ELNS_15FloatRoundStyleE2EaEENS1_15EpilogueDefaultEEEEEvvEEEEvNT_6ParamsE --------------------------
	.section	.nv.info._ZN7cutlass13device_kernelINS_4gemm6kernel13GemmUniversalIN4cute5tupleIJiiiiEEENS1_10collective13CollectiveMmaINS1_34MainloopSm90TmaGmmaWarpSpecializedILi4ENS5_IJNS4_1CILi1EEESB_SB_EEENS1_32KernelTmaWarpSpecializedPingpongEEENS5_IJNSA_ILi64EEENSA_ILi256EEENSA_ILi32EEEEEEaNS5_IJlSB_lEEEaSJ_NS4_8TiledMMAINS4_8MMA_AtomIJNS4_4SM904GMMA27MMA_64x256x32_S32S8S8_SS_TNEEEENS4_6LayoutISC_NS5_IJNSA_ILi0EEESR_SR_EEEEENS5_IJNS4_10UnderscoreESU_SU_EEEEENS4_13SM90_TMA_LOADENS4_14ComposedLayoutINS4_7SwizzleILi1ELi4ELi3EEENS4_18smem_ptr_flag_bitsILi8EEENSQ_INS5_IJNSA_ILi8EEESH_EEENS5_IJSH_SB_EEEEEEEvNS4_8identityESX_S17_vS18_EENS_8epilogue10collective6detail29Sm90TmaWarpSpecializedAdapterINS1B_15DefaultEpilogueIaSJ_SJ_NS1A_6thread17LinearCombinationIaLi1EiiLNS1F_9ScaleType4KindE0ELNS_15FloatRoundStyleE2EaEENS1_15EpilogueDefaultEEEEEvvEEEEvNT_6ParamsE,"",@"SHT_CUDA_INFO"
	.sectionflags	@""
	.align	4


	//----- nvinfo : EIATTR_CUDA_API_VERSION
	.align		4
        /*0000*/ 	.byte	0x04, 0x37
        /*0002*/ 	.short	(.L_21 - .L_20)
.L_20:
        /*0004*/ 	.word	0x00000082


	//----- nvinfo : EIATTR_KPARAM_INFO
	.align		4
.L_21:
        /*0008*/ 	.byte	0x04, 0x17
        /*000a*/ 	.short	(.L_23 - .L_22)
.L_22:
        /*000c*/ 	.word	0x00000000
        /*0010*/ 	.short	0x0000
        /*0012*/ 	.short	0x0070
        /*0014*/ 	.byte	0x00, 0xf0, 0x01, 0x10


	//----- nvinfo : EIATTR_SPARSE_MMA_MASK
	.align		4
.L_23:
        /*0018*/ 	.byte	0x03, 0x50
        /*001a*/ 	.short	0x0000


	//----- nvinfo : EIATTR_MAXREG_COUNT
	.align		4
        /*001c*/ 	.byte	0x03, 0x1b
        /*001e*/ 	.short	0x00a8


	//----- nvinfo : EIATTR_NUM_BARRIERS
	.align		4
        /*0020*/ 	.byte	0x02, 0x4c
        /*0022*/ 	.byte	0x01
	.zero		1


	//----- nvinfo : EIATTR_EXTERNS
	.align		4
        /*0024*/ 	.byte	0x04, 0x0f
        /*0026*/ 	.short	(.L_25 - .L_24)


	//   ....[0]....
	.align		4
.L_24:
        /*0028*/ 	.word	index@(__assertfail)


	//----- nvinfo : EIATTR_MERCURY_ISA_VERSION
	.align		4
.L_25:
        /*002c*/ 	.byte	0x03, 0x5f
        /*002e*/ 	.short	0x0101


	//----- nvinfo : EIATTR_INT_WARP_WIDE_INSTR_OFFSETS
	.align		4
        /*0030*/ 	.byte	0x04, 0x31
        /*0032*/ 	.short	(.L_27 - .L_26)


	//   ....[0]....
.L_26:
        /*0034*/ 	.word	0x00000470


	//   ....[1]....
        /*0038*/ 	.word	0x00000490


	//   ....[2]....
        /*003c*/ 	.word	0x00000510


	//   ....[3]....
        /*0040*/ 	.word	0x00000520


	//   ....[4]....
        /*0044*/ 	.word	0x00000530


	//   ....[5]....
        /*0048*/ 	.word	0x00000550


	//   ....[6]....
        /*004c*/ 	.word	0x000005b0


	//   ....[7]....
        /*0050*/ 	.word	0x000005d0


	//----- nvinfo : EIATTR_COOP_GROUP_MASK_REGIDS
	.align		4
.L_27:
        /*0054*/ 	.byte	0x04, 0x29
        /*0056*/ 	.short	(.L_29 - .L_28)


	//   ....[0]....
.L_28:
        /*0058*/ 	.word	0xffffffff


	//   ....[1]....
        /*005c*/ 	.word	0xffffffff


	//   ....[2]....
        /*0060*/ 	.word	0xffffffff


	//   ....[3]....
        /*0064*/ 	.word	0xffffffff


	//   ....[4]....
        /*0068*/ 	.word	0xffffffff


	//   ....[5]....
        /*006c*/ 	.word	0xffffffff


	//----- nvinfo : EIATTR_COOP_GROUP_INSTR_OFFSETS
	.align		4
.L_29:
        /*0070*/ 	.byte	0x04, 0x28
        /*0072*/ 	.short	(.L_31 - .L_30)


	//   ....[0]....
.L_30:
        /*0074*/ 	.word	0x00000050


	//   ....[1]....
        /*0078*/ 	.word	0x00000080


	//   ....[2]....
        /*007c*/ 	.word	0x00000180


	//   ....[3]....
        /*0080*/ 	.word	0x00000390


	//   ....[4]....
        /*0084*/ 	.word	0x000003d0


	//   ....[5]....
        /*0088*/ 	.word	0x00000410


	//----- nvinfo : EIATTR_REG_RECONFIG
	.align		4
.L_31:
        /*008c*/ 	.byte	0x01, 0x54
	.zero		2


	//----- nvinfo : EIATTR_SYSCALL_OFFSETS
	.align		4
        /*0090*/ 	.byte	0x04, 0x46
        /*0092*/ 	.short	(.L_33 - .L_32)


	//   ....[0]....
.L_32:
        /*0094*/ 	.word	0x00001690


	//----- nvinfo : EIATTR_MBARRIER_INSTR_OFFSETS
	.align		4
.L_33:
        /*0098*/ 	.byte	0x04, 0x39
        /*009a*/ 	.short	(.L_35 - .L_34)


	//   ....[0]....
.L_34:
        /*009c*/ 	.word	0x00000300
        /*00a0*/ 	.word	0x000000ff
        /*00a4*/ 	.word	0x00000000
        /*00a8*/ 	.short	0x0100
        /*00aa*/ 	.byte	0x09
	.zero		1


	//   ....[1]....
        /*00ac*/ 	.word	0x00000310
        /*00b0*/ 	.word	0x000000ff
        /*00b4*/ 	.word	0x00000020
        /*00b8*/ 	.short	0x0100
        /*00ba*/ 	.byte	0x09
	.zero		1


	//   ....[2]....
        /*00bc*/ 	.word	0x00000320
        /*00c0*/ 	.word	0x000000ff
        /*00c4*/ 	.word	0x00000008
        /*00c8*/ 	.short	0x0100
        /*00ca*/ 	.byte	0x09
	.zero		1


	//   ....[3]....
        /*00cc*/ 	.word	0x00000330
        /*00d0*/ 	.word	0x000000ff
        /*00d4*/ 	.word	0x00000028
        /*00d8*/ 	.short	0x0100
        /*00da*/ 	.byte	0x09
	.zero		1


	//   ....[4]....
        /*00dc*/ 	.word	0x00000340
        /*00e0*/ 	.word	0x000000ff
        /*00e4*/ 	.word	0x00000010
        /*00e8*/ 	.short	0x0100
        /*00ea*/ 	.byte	0x09
	.zero		1


	//   ....[5]....
        /*00ec*/ 	.word	0x00000350
        /*00f0*/ 	.word	0x000000ff
        /*00f4*/ 	.word	0x00000030
        /*00f8*/ 	.short	0x0100
        /*00fa*/ 	.byte	0x09
	.zero		1


	//   ....[6]....
        /*00fc*/ 	.word	0x00000360
        /*0100*/ 	.word	0x000000ff
        /*0104*/ 	.word	0x00000018
        /*0108*/ 	.short	0x0100
        /*010a*/ 	.byte	0x09
	.zero		1


	//   ....[7]....
        /*010c*/ 	.word	0x00000370
        /*0110*/ 	.word	0x000000ff
        /*0114*/ 	.word	0x00000038
        /*0118*/ 	.short	0x0100
        /*011a*/ 	.byte	0x09
	.zero		1


	//   ....[8]....
        /*011c*/ 	.word	0x000005f0
        /*0120*/ 	.word	0x000000ff
        /*0124*/ 	.word	0x00000070
        /*0128*/ 	.short	0x0100
        /*012a*/ 	.byte	0x09
	.zero		1


	//   ....[9]....
        /*012c*/ 	.word	0x00000600
        /*0130*/ 	.word	0x000000ff
        /*0134*/ 	.word	0x00000078
        /*0138*/ 	.short	0x0100
        /*013a*/ 	.byte	0x09
	.zero		1


	//   ....[10]....
        /*013c*/ 	.word	0x00000640
        /*0140*/ 	.word	0x000000ff
        /*0144*/ 	.word	0x00000050
        /*0148*/ 	.short	0x0100
        /*014a*/ 	.byte	0x0a
	.zero		1


	//   ....[11]....
        /*014c*/ 	.word	0x00000660
        /*0150*/ 	.word	0x000000ff
        /*0154*/ 	.word	0x00000058
        /*0158*/ 	.short	0x0100
        /*015a*/ 	.byte	0x0a
	.zero		1


	//   ....[12]....
        /*015c*/ 	.word	0x00000670
        /*0160*/ 	.word	0x000000ff
        /*0164*/ 	.word	0x00000060
        /*0168*/ 	.short	0x0100
        /*016a*/ 	.byte	0x0a
	.zero		1


	//   ....[13]....
        /*016c*/ 	.word	0x00000680
        /*0170*/ 	.word	0x000000ff
        /*0174*/ 	.word	0x00000068
        /*0178*/ 	.short	0x0100
        /*017a*/ 	.byte	0x0a
	.zero		1


	//   ....[14]....
        /*017c*/ 	.word	0x00001570
        /*0180*/ 	.word	0x0000009b
        /*0184*/ 	.word	0x00000000
        /*0188*/ 	.short	0x010a
        /*018a*/ 	.byte	0x2d
	.zero		1


	//   ....[15]....
        /*018c*/ 	.word	0x00001730
        /*0190*/ 	.word	0x00000003
        /*0194*/ 	.word	0x00000000
        /*0198*/ 	.short	0x010a
        /*019a*/ 	.byte	0x3f
	.zero		1


	//   ....[16]....
        /*019c*/ 	.word	0x00001790
        /*01a0*/ 	.word	0x00000003
        /*01a4*/ 	.word	0x00000000
        /*01a8*/ 	.short	0x010a
        /*01aa*/ 	.byte	0x3f
	.zero		1


	//   ....[17]....
        /*01ac*/ 	.word	0x00001980
        /*01b0*/ 	.word	0x000000ff
        /*01b4*/ 	.word	0x00000000
        /*01b8*/ 	.short	0x010a
        /*01ba*/ 	.byte	0x04
	.zero		1


	//   ....[18]....
        /*01bc*/ 	.word	0x000019c0
        /*01c0*/ 	.word	0x000000ff
        /*01c4*/ 	.word	0x00000000
        /*01c8*/ 	.short	0x010a
        /*01ca*/ 	.byte	0x04
	.zero		1


	//   ....[19]....
        /*01cc*/ 	.word	0x00001ac0
        /*01d0*/ 	.word	0x000000ff
        /*01d4*/ 	.word	0x00000000
        /*01d8*/ 	.short	0x0101
        /*01da*/ 	.byte	0x04
	.zero		1


	//   ....[20]....
        /*01dc*/ 	.word	0x00001bb0
        /*01e0*/ 	.word	0x0000009c
        /*01e4*/ 	.word	0x00000000
        /*01e8*/ 	.short	0x0101
        /*01ea*/ 	.byte	0x31
	.zero		1


	//   ....[21]....
        /*01ec*/ 	.word	0x00001c70
        /*01f0*/ 	.word	0x000000ff
        /*01f4*/ 	.word	0x00000000
        /*01f8*/ 	.short	0x0101
        /*01fa*/ 	.byte	0x04
	.zero		1


	//   ....[22]....
        /*01fc*/ 	.word	0x00001d20
        /*0200*/ 	.word	0x0000009b
        /*0204*/ 	.word	0x00000010
        /*0208*/ 	.short	0x010a
        /*020a*/ 	.byte	0x2d
	.zero		1


	//   ....[23]....
        /*020c*/ 	.word	0x00008180
        /*0210*/ 	.word	0x0000009e
        /*0214*/ 	.word	0x00000000
        /*0218*/ 	.short	0x0101
        /*021a*/ 	.byte	0x31
	.zero		1


	//   ....[24]....
        /*021c*/ 	.word	0x00008b60
        /*0220*/ 	.word	0x0000000a
        /*0224*/ 	.word	0x00000020
        /*0228*/ 	.short	0x010a
        /*022a*/ 	.byte	0x3f
	.zero		1


	//   ....[25]....
        /*022c*/ 	.word	0x00008f00
        /*0230*/ 	.word	0x00000003
        /*0234*/ 	.word	0x00000078
        /*0238*/ 	.short	0x0101
        /*023a*/ 	.byte	0x3f
	.zero		1


	//   ....[26]....
        /*023c*/ 	.word	0x00009690
        /*0240*/ 	.word	0x00000007
        /*0244*/ 	.word	0x00000000
        /*0248*/ 	.short	0x010a
        /*024a*/ 	.byte	0x3f
	.zero		1


	//   ....[27]....
        /*024c*/ 	.word	0x00009710
        /*0250*/ 	.word	0x00000009
        /*0254*/ 	.word	0x00000000
        /*0258*/ 	.short	0x010a
        /*025a*/ 	.byte	0x3f
	.zero		1


	//   ....[28]....
        /*025c*/ 	.word	0x000097a0
        /*0260*/ 	.word	0x00000006
        /*0264*/ 	.word	0x00000000
        /*0268*/ 	.short	0x010a
        /*026a*/ 	.byte	0x3f
	.zero		1


	//   ....[29]....
        /*026c*/ 	.word	0x00009830
        /*0270*/ 	.word	0x00000003
        /*0274*/ 	.word	0x00000000
        /*0278*/ 	.short	0x010a
        /*027a*/ 	.byte	0x3f
	.zero		1


	//   ....[30]....
        /*027c*/ 	.word	0x00009890
        /*0280*/ 	.word	0x0000009d
        /*0284*/ 	.word	0x00000000
        /*0288*/ 	.short	0x010a
        /*028a*/ 	.byte	0x3f
	.zero		1


	//   ....[31]....
        /*028c*/ 	.word	0x000098e0
        /*0290*/ 	.word	0x00000003
        /*0294*/ 	.word	0x00000000
        /*0298*/ 	.short	0x010a
        /*029a*/ 	.byte	0x3f
	.zero		1


	//   ....[32]....
        /*029c*/ 	.word	0x00009940
        /*02a0*/ 	.word	0x00000004
        /*02a4*/ 	.word	0x00000000
        /*02a8*/ 	.short	0x010a
        /*02aa*/ 	.byte	0x3f
	.zero		1


	//   ....[33]....
        /*02ac*/ 	.word	0x00009990
        /*02b0*/ 	.word	0x0000009d
        /*02b4*/ 	.word	0x00000010
        /*02b8*/ 	.short	0x010a
        /*02ba*/ 	.byte	0x3f
	.zero		1


	//   ....[34]....
        /*02bc*/ 	.word	0x00009a60
        /*02c0*/ 	.word	0x0000000a
        /*02c4*/ 	.word	0x00000020
        /*02c8*/ 	.short	0x010a
        /*02ca*/ 	.byte	0x3f
	.zero		1


	//   ....[35]....
        /*02cc*/ 	.word	0x00009b30
        /*02d0*/ 	.word	0x00000007
        /*02d4*/ 	.word	0x00000000
        /*02d8*/ 	.short	0x010a
        /*02da*/ 	.byte	0x3f
	.zero		1


	//   ....[36]....
        /*02dc*/ 	.word	0x00009b80
        /*02e0*/ 	.word	0x00000009
        /*02e4*/ 	.word	0x00000000
        /*02e8*/ 	.short	0x010a
        /*02ea*/ 	.byte	0x3f
	.zero		1


	//   ....[37]....
        /*02ec*/ 	.word	0x00009bd0
        /*02f0*/ 	.word	0x00000006
        /*02f4*/ 	.word	0x00000000
        /*02f8*/ 	.short	0x010a
        /*02fa*/ 	.byte	0x3f
	.zero		1


	//----- nvinfo : EIATTR_NUM_MBARRIERS
	.align		4
.L_35:
        /*02fc*/ 	.byte	0x03, 0x38
        /*02fe*/ 	.short	0x000e


	//----- nvinfo : EIATTR_EXIT_INSTR_OFFSETS
	.align		4
        /*0300*/ 	.byte	0x04, 0x1c
        /*0302*/ 	.short	(.L_37 - .L_36)


	//   ....[0]....
.L_36:
        /*0304*/ 	.word	0x00001240


	//   ....[1]....
        /*0308*/ 	.word	0x000012a0


	//   ....[2]....
        /*030c*/ 	.word	0x00008890


	//   ....[3]....
        /*0310*/ 	.word	0x000088c0


	//   ....[4]....
        /*0314*/ 	.word	0x00009880


	//----- nvinfo : EIATTR_MAX_THREADS
	.align		4
.L_37:
        /*0318*/ 	.byte	0x04, 0x05
        /*031a*/ 	.short	(.L_39 - .L_38)
.L_38:
        /*031c*/ 	.word	0x00000180
        /*0320*/ 	.word	0x00000001
        /*0324*/ 	.word	0x00000001


	//----- nvinfo : EIATTR_CRS_STACK_SIZE
	.align		4
.L_39:
        /*0328*/ 	.byte	0x04, 0x1e
        /*032a*/ 	.short	(.L_41 - .L_40)
.L_40:
        /*032c*/ 	.word	0x00000000


	//----- nvinfo : EIATTR_CBANK_PARAM_SIZE
	.align		4
.L_41:
        /*0330*/ 	.byte	0x03, 0x19
        /*0332*/ 	.short	0x0470


	//----- nvinfo : EIATTR_PARAM_CBANK
	.align		4
        /*0334*/ 	.byte	0x04, 0x0a
        /*0336*/ 	.short	(.L_43 - .L_42)
	.align		4
.L_42:
        /*0338*/ 	.word	index@(.nv.constant0._ZN7cutlass13device_kernelINS_4gemm6kernel13GemmUniversalIN4cute5tupleIJiiiiEEENS1_10collective13CollectiveMmaINS1_34MainloopSm90TmaGmmaWarpSpecializedILi4ENS5_IJNS4_1CILi1EEESB_SB_EEENS1_32KernelTmaWarpSpecializedPingpongEEENS5_IJNSA_ILi64EEENSA_ILi256EEENSA_ILi32EEEEEEaNS5_IJlSB_lEEEaSJ_NS4_8TiledMMAINS4_8MMA_AtomIJNS4_4SM904GMMA27MMA_64x256x32_S32S8S8_SS_TNEEEENS4_6LayoutISC_NS5_IJNSA_ILi0EEESR_SR_EEEEENS5_IJNS4_10UnderscoreESU_SU_EEEEENS4_13SM90_TMA_LOADENS4_14ComposedLayoutINS4_7SwizzleILi1ELi4ELi3EEENS4_18smem_ptr_flag_bitsILi8EEENSQ_INS5_IJNSA_ILi8EEESH_EEENS5_IJSH_SB_EEEEEEEvNS4_8identityESX_S17_vS18_EENS_8epilogue10collective6detail29Sm90TmaWarpSpecializedAdapterINS1B_15DefaultEpilogueIaSJ_SJ_NS1A_6thread17LinearCombinationIaLi1EiiLNS1F_9ScaleType4KindE0ELNS_15FloatRoundStyleE2EaEENS1_15EpilogueDefaultEEEEEvvEEEEvNT_6ParamsE)
        /*033c*/ 	.short	0x0210
        /*033e*/ 	.short	0x0470


	//----- nvinfo : EIATTR_SW_WAR
	.align		4
.L_43:
        /*0340*/ 	.byte	0x04, 0x36
        /*0342*/ 	.short	(.L_45 - .L_44)
.L_44:
        /*0344*/ 	.word	0x00000008
.L_45:


//--------------------- .nv.callgraph             --------------------------
	.section	.nv.callgraph,"",@"SHT_CUDA_CALLGRAPH"
	.align	4
	.sectionentsize	8
	.align		4
        /*0000*/ 	.word	0x00000000
	.align		4
        /*0004*/ 	.word	0xffffffff
	.align		4
        /*0008*/ 	.word	index@(_ZN7cutlass13device_kernelINS_4gemm6kernel13GemmUniversalIN4cute5tupleIJiiiiEEENS1_10collective13CollectiveMmaINS1_34MainloopSm90TmaGmmaWarpSpecializedILi4ENS5_IJNS4_1CILi1EEESB_SB_EEENS1_32KernelTmaWarpSpecializedPingpongEEENS5_IJNSA_ILi64EEENSA_ILi256EEENSA_ILi32EEEEEEaNS5_IJlSB_lEEEaSJ_NS4_8TiledMMAINS4_8MMA_AtomIJNS4_4SM904GMMA27MMA_64x256x32_S32S8S8_SS_TNEEEENS4_6LayoutISC_NS5_IJNSA_ILi0EEESR_SR_EEEEENS5_IJNS4_10UnderscoreESU_SU_EEEEENS4_13SM90_TMA_LOADENS4_14ComposedLayoutINS4_7SwizzleILi1ELi4ELi3EEENS4_18smem_ptr_flag_bitsILi8EEENSQ_INS5_IJNSA_ILi8EEESH_EEENS5_IJSH_SB_EEEEEEEvNS4_8identityESX_S17_vS18_EENS_8epilogue10collective6detail29Sm90TmaWarpSpecializedAdapterINS1B_15DefaultEpilogueIaSJ_SJ_NS1A_6thread17LinearCombinationIaLi1EiiLNS1F_9ScaleType4KindE0ELNS_15FloatRoundStyleE2EaEENS1_15EpilogueDefaultEEEEEvvEEEEvNT_6ParamsE)
	.align		4
        /*000c*/ 	.word	index@(__assertfail)
	.align		4
        /*0010*/ 	.word	0x00000000
	.align		4
        /*0014*/ 	.word	0xfffffffe
	.align		4
        /*0018*/ 	.word	0x00000000
	.align		4
        /*001c*/ 	.word	0xfffffffd
	.align		4
        /*0020*/ 	.word	0x00000000
	.align		4
        /*0024*/ 	.word	0xfffffffc


//--------------------- .nv.constant4             --------------------------
	.section	.nv.constant4,"a",@progbits
	.align	8
	.align		8
.nv.constant4:
        /*0000*/ 	.dword	__assertfail
	.align		8
        /*0008*/ 	.dword	__unnamed_1
	.align		8
        /*0010*/ 	.dword	_ZN40_INTERNAL_d2baf9d1_4_k_cu_52aea6cc_236714cuda3std3__45__cpo5beginE
	.align		8
        /*0018*/ 	.dword	_ZN40_INTERNAL_d2baf9d1_4_k_cu_52aea6cc_236714cuda3std3__45__cpo3endE
	.align		8
        /*0020*/ 	.dword	_ZN40_INTERNAL_d2baf9d1_4_k_cu_52aea6cc_236714cuda3std3__45__cpo6cbeginE
	.align		8
        /*0028*/ 	.dword	_ZN40_INTERNAL_d2baf9d1_4_k_cu_52aea6cc_236714cuda3std3__45__cpo4cendE
	.align		8
        /*0030*/ 	.dword	_ZN40_INTERNAL_d2baf9d1_4_k_cu_52aea6cc_236714cuda3std3__442_GLOBAL__N__d2baf9d1_4_k_cu_52aea6cc_236716ignoreE
	.align		8
        /*0038*/ 	.dword	_ZN40_INTERNAL_d2baf9d1_4_k_cu_52aea6cc_236714cuda3std3__419piecewise_constructE
	.align		8
        /*0040*/ 	.dword	_ZN40_INTERNAL_d2baf9d1_4_k_cu_52aea6cc_236714cuda3std3__48in_placeE
	.align		8
        /*0048*/ 	.dword	_ZN40_INTERNAL_d2baf9d1_4_k_cu_52aea6cc_236714cuda3std6ranges3__45__cpo4swapE
	.align		8
        /*0050*/ 	.dword	_ZN40_INTERNAL_d2baf9d1_4_k_cu_52aea6cc_236714cuda3std6ranges3__45__cpo9iter_moveE
	.align		8
        /*0058*/ 	.dword	_ZN40_INTERNAL_d2baf9d1_4_k_cu_52aea6cc_236714cute7productE
	.align		8
        /*0060*/ 	.dword	_ZN40_INTERNAL_d2baf9d1_4_k_cu_52aea6cc_236714cute1_E
	.align		8
        /*0068*/ 	.dword	$str$22
	.align		8
        /*0070*/ 	.dword	$str$23


//--------------------- .text._ZN7cutlass13device_kernelINS_4gemm6kernel13GemmUniversalIN4cute5tupleIJiiiiEEENS1_10collective13CollectiveMmaINS1_34MainloopSm90TmaGmmaWarpSpecializedILi4ENS5_IJNS4_1CILi1EEESB_SB_EEENS1_32KernelTmaWarpSpecializedPingpongEEENS5_IJNSA_ILi64EEENSA_ILi256EEENSA_ILi32EEEEEEaNS5_IJlSB_lEEEaSJ_NS4_8TiledMMAINS4_8MMA_AtomIJNS4_4SM904GMMA27MMA_64x256x32_S32S8S8_SS_TNEEEENS4_6LayoutISC_NS5_IJNSA_ILi0EEESR_SR_EEEEENS5_IJNS4_10UnderscoreESU_SU_EEEEENS4_13SM90_TMA_LOADENS4_14ComposedLayoutINS4_7SwizzleILi1ELi4ELi3EEENS4_18smem_ptr_flag_bitsILi8EEENSQ_INS5_IJNSA_ILi8EEESH_EEENS5_IJSH_SB_EEEEEEEvNS4_8identityESX_S17_vS18_EENS_8epilogue10collective6detail29Sm90TmaWarpSpecializedAdapterINS1B_15DefaultEpilogueIaSJ_SJ_NS1A_6thread17LinearCombinationIaLi1EiiLNS1F_9ScaleType4KindE0ELNS_15FloatRoundStyleE2EaEENS1_15EpilogueDefaultEEEEEvvEEEEvNT_6ParamsE --------------------------
	.section	.text._ZN7cutlass13device_kernelINS_4gemm6kernel13GemmUniversalIN4cute5tupleIJiiiiEEENS1_10collective13CollectiveMmaINS1_34MainloopSm90TmaGmmaWarpSpecializedILi4ENS5_IJNS4_1CILi1EEESB_SB_EEENS1_32KernelTmaWarpSpecializedPingpongEEENS5_IJNSA_ILi64EEENSA_ILi256EEENSA_ILi32EEEEEEaNS5_IJlSB_lEEEaSJ_NS4_8TiledMMAINS4_8MMA_AtomIJNS4_4SM904GMMA27MMA_64x256x32_S32S8S8_SS_TNEEEENS4_6LayoutISC_NS5_IJNSA_ILi0EEESR_SR_EEEEENS5_IJNS4_10UnderscoreESU_SU_EEEEENS4_13SM90_TMA_LOADENS4_14ComposedLayoutINS4_7SwizzleILi1ELi4ELi3EEENS4_18smem_ptr_flag_bitsILi8EEENSQ_INS5_IJNSA_ILi8EEESH_EEENS5_IJSH_SB_EEEEEEEvNS4_8identityESX_S17_vS18_EENS_8epilogue10collective6detail29Sm90TmaWarpSpecializedAdapterINS1B_15DefaultEpilogueIaSJ_SJ_NS1A_6thread17LinearCombinationIaLi1EiiLNS1F_9ScaleType4KindE0ELNS_15FloatRoundStyleE2EaEENS1_15EpilogueDefaultEEEEEvvEEEEvNT_6ParamsE,"ax",@progbits
	.align	128
.text._ZN7cutlass13device_kernelINS_4gemm6kernel13GemmUniversalIN4cute5tupleIJiiiiEEENS1_10collective13CollectiveMmaINS1_34MainloopSm90TmaGmmaWarpSpecializedILi4ENS5_IJNS4_1CILi1EEESB_SB_EEENS1_32KernelTmaWarpSpecializedPingpongEEENS5_IJNSA_ILi64EEENSA_ILi256EEENSA_ILi32EEEEEEaNS5_IJlSB_lEEEaSJ_NS4_8TiledMMAINS4_8MMA_AtomIJNS4_4SM904GMMA27MMA_64x256x32_S32S8S8_SS_TNEEEENS4_6LayoutISC_NS5_IJNSA_ILi0EEESR_SR_EEEEENS5_IJNS4_10UnderscoreESU_SU_EEEEENS4_13SM90_TMA_LOADENS4_14ComposedLayoutINS4_7SwizzleILi1ELi4ELi3EEENS4_18smem_ptr_flag_bitsILi8EEENSQ_INS5_IJNSA_ILi8EEESH_EEENS5_IJSH_SB_EEEEEEEvNS4_8identityESX_S17_vS18_EENS_8epilogue10collective6detail29Sm90TmaWarpSpecializedAdapterINS1B_15DefaultEpilogueIaSJ_SJ_NS1A_6thread17LinearCombinationIaLi1EiiLNS1F_9ScaleType4KindE0ELNS_15FloatRoundStyleE2EaEENS1_15EpilogueDefaultEEEEEvvEEEEvNT_6ParamsE:
        .type           _ZN7cutlass13device_kernelINS_4gemm6kernel13GemmUniversalIN4cute5tupleIJiiiiEEENS1_10collective13CollectiveMmaINS1_34MainloopSm90TmaGmmaWarpSpecializedILi4ENS5_IJNS4_1CILi1EEESB_SB_EEENS1_32KernelTmaWarpSpecializedPingpongEEENS5_IJNSA_ILi64EEENSA_ILi256EEENSA_ILi32EEEEEEaNS5_IJlSB_lEEEaSJ_NS4_8TiledMMAINS4_8MMA_AtomIJNS4_4SM904GMMA27MMA_64x256x32_S32S8S8_SS_TNEEEENS4_6LayoutISC_NS5_IJNSA_ILi0EEESR_SR_EEEEENS5_IJNS4_10UnderscoreESU_SU_EEEEENS4_13SM90_TMA_LOADENS4_14ComposedLayoutINS4_7SwizzleILi1ELi4ELi3EEENS4_18smem_ptr_flag_bitsILi8EEENSQ_INS5_IJNSA_ILi8EEESH_EEENS5_IJSH_SB_EEEEEEEvNS4_8identityESX_S17_vS18_EENS_8epilogue10collective6detail29Sm90TmaWarpSpecializedAdapterINS1B_15DefaultEpilogueIaSJ_SJ_NS1A_6thread17LinearCombinationIaLi1EiiLNS1F_9ScaleType4KindE0ELNS_15FloatRoundStyleE2EaEENS1_15EpilogueDefaultEEEEEvvEEEEvNT_6ParamsE,@function
        .size           _ZN7cutlass13device_kernelINS_4gemm6kernel13GemmUniversalIN4cute5tupleIJiiiiEEENS1_10collective13CollectiveMmaINS1_34MainloopSm90TmaGmmaWarpSpecializedILi4ENS5_IJNS4_1CILi1EEESB_SB_EEENS1_32KernelTmaWarpSpecializedPingpongEEENS5_IJNSA_ILi64EEENSA_ILi256EEENSA_ILi32EEEEEEaNS5_IJlSB_lEEEaSJ_NS4_8TiledMMAINS4_8MMA_AtomIJNS4_4SM904GMMA27MMA_64x256x32_S32S8S8_SS_TNEEEENS4_6LayoutISC_NS5_IJNSA_ILi0EEESR_SR_EEEEENS5_IJNS4_10UnderscoreESU_SU_EEEEENS4_13SM90_TMA_LOADENS4_14ComposedLayoutINS4_7SwizzleILi1ELi4ELi3EEENS4_18smem_ptr_flag_bitsILi8EEENSQ_INS5_IJNSA_ILi8EEESH_EEENS5_IJSH_SB_EEEEEEEvNS4_8identityESX_S17_vS18_EENS_8epilogue10collective6detail29Sm90TmaWarpSpecializedAdapterINS1B_15DefaultEpilogueIaSJ_SJ_NS1A_6thread17LinearCombinationIaLi1EiiLNS1F_9ScaleType4KindE0ELNS_15FloatRoundStyleE2EaEENS1_15EpilogueDefaultEEEEEvvEEEEvNT_6ParamsE,(.L_x_328 - _ZN7cutlass13device_kernelINS_4gemm6kernel13GemmUniversalIN4cute5tupleIJiiiiEEENS1_10collective13CollectiveMmaINS1_34MainloopSm90TmaGmmaWarpSpecializedILi4ENS5_IJNS4_1CILi1EEESB_SB_EEENS1_32KernelTmaWarpSpecializedPingpongEEENS5_IJNSA_ILi64EEENSA_ILi256EEENSA_ILi32EEEEEEaNS5_IJlSB_lEEEaSJ_NS4_8TiledMMAINS4_8MMA_AtomIJNS4_4SM904GMMA27MMA_64x256x32_S32S8S8_SS_TNEEEENS4_6LayoutISC_NS5_IJNSA_ILi0EEESR_SR_EEEEENS5_IJNS4_10UnderscoreESU_SU_EEEEENS4_13SM90_TMA_LOADENS4_14ComposedLayoutINS4_7SwizzleILi1ELi4ELi3EEENS4_18smem_ptr_flag_bitsILi8EEENSQ_INS5_IJNSA_ILi8EEESH_EEENS5_IJSH_SB_EEEEEEEvNS4_8identityESX_S17_vS18_EENS_8epilogue10collective6detail29Sm90TmaWarpSpecializedAdapterINS1B_15DefaultEpilogueIaSJ_SJ_NS1A_6thread17LinearCombinationIaLi1EiiLNS1F_9ScaleType4KindE0ELNS_15FloatRoundStyleE2EaEENS1_15EpilogueDefaultEEEEEvvEEEEvNT_6ParamsE)
        .other          _ZN7cutlass13device_kernelINS_4gemm6kernel13GemmUniversalIN4cute5tupleIJiiiiEEENS1_10collective13CollectiveMmaINS1_34MainloopSm90TmaGmmaWarpSpecializedILi4ENS5_IJNS4_1CILi1EEESB_SB_EEENS1_32KernelTmaWarpSpecializedPingpongEEENS5_IJNSA_ILi64EEENSA_ILi256EEENSA_ILi32EEEEEEaNS5_IJlSB_lEEEaSJ_NS4_8TiledMMAINS4_8MMA_AtomIJNS4_4SM904GMMA27MMA_64x256x32_S32S8S8_SS_TNEEEENS4_6LayoutISC_NS5_IJNSA_ILi0EEESR_SR_EEEEENS5_IJNS4_10UnderscoreESU_SU_EEEEENS4_13SM90_TMA_LOADENS4_14ComposedLayoutINS4_7SwizzleILi1ELi4ELi3EEENS4_18smem_ptr_flag_bitsILi8EEENSQ_INS5_IJNSA_ILi8EEESH_EEENS5_IJSH_SB_EEEEEEEvNS4_8identityESX_S17_vS18_EENS_8epilogue10collective6detail29Sm90TmaWarpSpecializedAdapterINS1B_15DefaultEpilogueIaSJ_SJ_NS1A_6thread17LinearCombinationIaLi1EiiLNS1F_9ScaleType4KindE0ELNS_15FloatRoundStyleE2EaEENS1_15EpilogueDefaultEEEEEvvEEEEvNT_6ParamsE,@"STO_CUDA_ENTRY STV_DEFAULT"
_ZN7cutlass13device_kernelINS_4gemm6kernel13GemmUniversalIN4cute5tupleIJiiiiEEENS1_10collective13CollectiveMmaINS1_34MainloopSm90TmaGmmaWarpSpecializedILi4ENS5_IJNS4_1CILi1EEESB_SB_EEENS1_32KernelTmaWarpSpecializedPingpongEEENS5_IJNSA_ILi64EEENSA_ILi256EEENSA_ILi32EEEEEEaNS5_IJlSB_lEEEaSJ_NS4_8TiledMMAINS4_8MMA_AtomIJNS4_4SM904GMMA27MMA_64x256x32_S32S8S8_SS_TNEEEENS4_6LayoutISC_NS5_IJNSA_ILi0EEESR_SR_EEEEENS5_IJNS4_10UnderscoreESU_SU_EEEEENS4_13SM90_TMA_LOADENS4_14ComposedLayoutINS4_7SwizzleILi1ELi4ELi3EEENS4_18smem_ptr_flag_bitsILi8EEENSQ_INS5_IJNSA_ILi8EEESH_EEENS5_IJSH_SB_EEEEEEEvNS4_8identityESX_S17_vS18_EENS_8epilogue10collective6detail29Sm90TmaWarpSpecializedAdapterINS1B_15DefaultEpilogueIaSJ_SJ_NS1A_6thread17LinearCombinationIaLi1EiiLNS1F_9ScaleType4KindE0ELNS_15FloatRoundStyleE2EaEENS1_15EpilogueDefaultEEEEEvvEEEEvNT_6ParamsE:
[----:B------:R-:W0:Y:S01]  /*0000*/  LDC R1, c[0x0][0x28] ;  /* 0x00000a00ff017b82 */ /* 0x000e220000000800 */
[----:B------:R-:W1:Y:S01]  /*0010*/  S2R R4, SR_TID.X ;  /* 0x0000000000047919 */ /* 0x000e620000002100 */
[----:B------:R-:W-:Y:S01]  /*0020*/  ELECT P0, URZ, PT ;  /* 0x00000000003f782f */ /* 0x000fe20003800000 */
[----:B------:R-:W-:Y:S01]  /*0030*/  BSSY B0, `(.L_x_0) ;  /* 0x0000014000007945 */ /* 0x000fe20003800000 */
[----:B-1----:R-:W-:-:S05]  /*0040*/  SHF.R.U32.HI R0, RZ, 0x5, R4 ;  /* 0x00000005ff007819 */ /* 0x002fca0000011604 */
[----:B------:R-:W1:Y:S02]  /*0050*/  SHFL.IDX PT, R2, R0, RZ, 0x1f ;  /* 0x00001fff00027589 */ /* 0x000e6400000e0000 */
[----:B-1----:R-:W-:Y:S02]  /*0060*/  R2UR UR8, R2 ;  /* 0x00000000020872ca */ /* 0x002fe400000e0000 */
[----:B------:R-:W-:-:S05]  /*0070*/  SHF.R.U32.HI R2, RZ, 0x7, R4 ;  /* 0x00000007ff027819 */ /* 0x000fca0000011604 */
[----:B------:R1:W2:Y:S06]  /*0080*/  SHFL.IDX PT, R3, R2, RZ, 0x1f ;  /* 0x00001fff02037589 */ /* 0x0002ac00000e0000 */
[----:B------:R-:W-:Y:S02]  /*0090*/  USHF.R.S32.HI UR4, URZ, 0x1f, UR8 ;  /* 0x0000001f3f047899 */ /* 0x000fe40008011408 */
[----:B------:R-:W-:Y:S02]  /*00a0*/  ISETP.NE.OR P0, PT, RZ, UR8, !P0 ;  /* 0x00000008ff007c0c */ /* 0x000fe4000c705670 */
[----:B------:R-:W-:-:S04]  /*00b0*/  ULEA.HI UR4, UR4, UR8, URZ, 0x2 ;  /* 0x0000000804047291 */ /* 0x000fc8000f8f103f */
[----:B------:R-:W-:-:S04]  /*00c0*/  ULOP3.LUT UR4, UR4, 0xfffffffc, URZ, 0xc0, !UPT ;  /* 0xfffffffc04047892 */ /* 0x000fc8000f8ec03f */
[----:B------:R-:W-:-:S03]  /*00d0*/  UIADD3 UR8, UR8, -UR4, URZ ;  /* 0x8000000408087290 */ /* 0x000fc6000fffe03f */
[----:B01----:R-:W-:Y:S09]  /*00e0*/  @P0 BRA `(.L_x_1) ;  /* 0x0000000000200947 */ /* 0x003ff20003800000 */
[----:B------:R-:W-:Y:S02]  /*00f0*/  ULDC.64 UR4, c[0x0][0x198] ;  /* 0x0000660000047ab9 */ /* 0x000fe40000000a00 */
[----:B------:R-:W-:Y:S02]  /*0100*/  UIADD3 UR6, UP0, UR4, 0xf0, URZ ;  /* 0x000000f004067890 */ /* 0x000fe4000ff1e03f */
[----:B------:R-:W-:Y:S02]  /*0110*/  UIADD3 UR4, UP1, UR4, 0x1f0, URZ ;  /* 0x000001f004047890 */ /* 0x000fe4000ff3e03f */
[----:B------:R-:W-:Y:S02]  /*0120*/  UIADD3.X UR7, URZ, UR5, URZ, UP0, !UPT ;  /* 0x000000053f077290 */ /* 0x000fe400087fe43f */
[----:B------:R-:W-:-:S07]  /*0130*/  UIADD3.X UR5, URZ, UR5, URZ, UP1, !UPT ;  /* 0x000000053f057290 */ /* 0x000fce0008ffe43f */
[----:B------:R0:W-:Y:S02]  /*0140*/  UTMACCTL.PF [UR6] ;  /* 0x00000000060079b9 */ /* 0x0001e40008040000 */
[----:B------:R0:W-:Y:S02]  /*0150*/  UTMACCTL.PF [UR4] ;  /* 0x00000000040079b9 */ /* 0x0001e40008040000 */
[----:B0-----:R-:W-:Y:S01]  /*0160*/  NOP ;  /* 0x0000000000007918 */ /* 0x001fe20000000000 */
.L_x_1:
[----:B------:R-:W-:Y:S05]  /*0170*/  BSYNC B0 ;  /* 0x0000000000007941 */ /* 0x000fea0003800000 */
.L_x_0:
[----:B------:R-:W0:Y:S01]  /*0180*/  SHFL.IDX PT, R5, R0, RZ, 0x1f ;  /* 0x00001fff00057589 */ /* 0x000e2200000e0000 */
[----:B--2---:R-:W-:Y:S01]  /*0190*/  R2UR UR15, R3 ;  /* 0x00000000030f72ca */ /* 0x004fe200000e0000 */
[----:B------:R-:W-:-:S04]  /*01a0*/  UISETP.NE.AND UP0, UPT, UR8, 0x3, UPT ;  /* 0x000000030800788c */ /* 0x000fc8000bf05270 */
[----:B------:R-:W-:-:S08]  /*01b0*/  UISETP.EQ.OR UP0, UPT, UR8, URZ, !UP0 ;  /* 0x0000003f0800728c */ /* 0x000fd0000c702670 */
[----:B------:R-:W-:Y:S02]  /*01c0*/  UIADD3 UR18, UR15, -0x1, URZ ;  /* 0xffffffff0f127890 */ /* 0x000fe4000fffe03f */
[----:B------:R-:W-:Y:S02]  /*01d0*/  UISETP.EQ.AND UP0, UPT, UR15, URZ, UP0 ;  /* 0x0000003f0f00728c */ /* 0x000fe40008702270 */
[----:B------:R-:W-:Y:S02]  /*01e0*/  UISETP.GE.U32.AND UP1, UPT, UR18, 0x2, UPT ;  /* 0x000000021200788c */ /* 0x000fe4000bf26070 */
[----:B------:R-:W-:Y:S01]  /*01f0*/  USEL UR40, URZ, 0x1, !UP0 ;  /* 0x000000013f287887 */ /* 0x000fe2000c000000 */
[----:B0-----:R-:W-:-:S03]  /*0200*/  ISETP.NE.AND P0, PT, R5, RZ, PT ;  /* 0x000000ff0500720c */ /* 0x001fc60003f05270 */
[----:B------:R-:W-:-:S10]  /*0210*/  USEL UR40, UR40, 0x2, UP1 ;  /* 0x0000000228287887 */ /* 0x000fd40008800000 */
[----:B------:R-:W-:Y:S05]  /*0220*/  @P0 BRA `(.L_x_2) ;  /* 0x0000000000580947 */ /* 0x000fea0003800000 */
[----:B------:R-:W0:Y:S01]  /*0230*/  S2UR UR9, SR_CgaCtaId ;  /* 0x00000000000979c3 */ /* 0x000e220000008800 */
[----:B------:R-:W-:Y:S01]  /*0240*/  UMOV UR4, 0x400 ;  /* 0x0000040000047882 */ /* 0x000fe20000000000 */
[----:B------:R-:W-:Y:S01]  /*0250*/  UMOV UR5, 0x1 ;  /* 0x0000000100057882 */ /* 0x000fe20000000000 */
[----:B------:R-:W-:Y:S01]  /*0260*/  UMOV UR6, 0x80 ;  /* 0x0000008000067882 */ /* 0x000fe20000000000 */
[----:B------:R-:W-:Y:S01]  /*0270*/  ELECT P0, URZ, PT ;  /* 0x00000000003f782f */ /* 0x000fe20003800000 */
[----:B------:R-:W-:-:S04]  /*0280*/  UIADD3 UR6, -UR6, 0x100000, URZ ;  /* 0x0010000006067890 */ /* 0x000fc8000fffe13f */
[----:B------:R-:W-:Y:S02]  /*0290*/  USHF.L.U32 UR7, UR6, 0xb, URZ ;  /* 0x0000000b06077899 */ /* 0x000fe4000800063f */
[----:B------:R-:W-:Y:S02]  /*02a0*/  USHF.L.U32 UR6, UR6, 0x1, URZ ;  /* 0x0000000106067899 */ /* 0x000fe4000800063f */
[----:B0-----:R-:W-:Y:S02]  /*02b0*/  ULEA UR9, UR9, UR4, 0x18 ;  /* 0x0000000409097291 */ /* 0x001fe4000f8ec03f */
[----:B------:R-:W-:-:S04]  /*02c0*/  UIADD3 UR4, -UR5, 0x100000, URZ ;  /* 0x0010000005047890 */ /* 0x000fc8000fffe13f */
[----:B------:R-:W-:Y:S02]  /*02d0*/  USHF.L.U32 UR5, UR4, 0xb, URZ ;  /* 0x0000000b04057899 */ /* 0x000fe4000800063f */
[----:B------:R-:W-:Y:S01]  /*02e0*/  USHF.L.U32 UR4, UR4, 0x1, URZ ;  /* 0x0000000104047899 */ /* 0x000fe2000800063f */
[----:B------:R-:W0:Y:S11]  /*02f0*/  FENCE.VIEW.ASYNC.S ;  /* 0x00000000000073c6 */ /* 0x000e360000000000 */
[----:B0-----:R0:W1:Y:S01]  /*0300*/  SYNCS.EXCH.64 URZ, [UR9], UR4 ;  /* 0x00000004093f75b2 */ /* 0x0010620008000100 */
[----:B------:R0:W2:Y:S01]  /*0310*/  SYNCS.EXCH.64 URZ, [UR9+0x20], UR6 ;  /* 0x00002006093f75b2 */ /* 0x0000a20008000100 */
[----:B------:R0:W3:Y:S01]  /*0320*/  SYNCS.EXCH.64 URZ, [UR9+0x8], UR4 ;  /* 0x00000804093f75b2 */ /* 0x0000e20008000100 */
[----:B------:R0:W4:Y:S01]  /*0330*/  SYNCS.EXCH.64 URZ, [UR9+0x28], UR6 ;  /* 0x00002806093f75b2 */ /* 0x0001220008000100 */
[----:B------:R0:W0:Y:S01]  /*0340*/  SYNCS.EXCH.64 URZ, [UR9+0x10], UR4 ;  /* 0x00001004093f75b2 */ /* 0x0000220008000100 */
[----:B------:R0:W0:Y:S01]  /*0350*/  SYNCS.EXCH.64 URZ, [UR9+0x30], UR6 ;  /* 0x00003006093f75b2 */ /* 0x0000220008000100 */
[----:B------:R0:W0:Y:S01]  /*0360*/  SYNCS.EXCH.64 URZ, [UR9+0x18], UR4 ;  /* 0x00001804093f75b2 */ /* 0x0000220008000100 */
[----:B------:R0:W0:Y:S01]  /*0370*/  SYNCS.EXCH.64 URZ, [UR9+0x38], UR6 ;  /* 0x00003806093f75b2 */ /* 0x0000220008000100 */
[----:B------:R-:W-:Y:S01]  /*0380*/  NOP ;  /* 0x0000000000007918 */ /* 0x000fe20000000000 */
.L_x_2:
[----:B------:R-:W5:Y:S01]  /*0390*/  SHFL.IDX PT, R5, R0, RZ, 0x1f ;  /* 0x00001fff00057589 */ /* 0x000f6200000e0000 */
[----:B------:R-:W-:Y:S01]  /*03a0*/  ELECT P0, URZ, PT ;  /* 0x00000000003f782f */ /* 0x000fe20003800000 */
[----:B------:R-:W-:Y:S01]  /*03b0*/  NOP ;  /* 0x0000000000007918 */ /* 0x000fe20000000000 */
[----:B------:R-:W-:Y:S01]  /*03c0*/  ELECT P1, URZ, PT ;  /* 0x00000000003f782f */ /* 0x000fe20003820000 */
[----:B------:R-:W1:Y:S01]  /*03d0*/  SHFL.IDX PT, R3, R0, RZ, 0x1f ;  /* 0x00001fff00037589 */ /* 0x000e6200000e0000 */
[----:B0-----:R-:W-:Y:S01]  /*03e0*/  UMOV UR4, 0x20 ;  /* 0x0000002000047882 */ /* 0x001fe20000000000 */
[----:B------:R-:W-:Y:S01]  /*03f0*/  UMOV UR12, 0x80 ;  /* 0x00000080000c7882 */ /* 0x000fe20000000000 */
[----:B------:R-:W-:Y:S01]  /*0400*/  NOP ;  /* 0x0000000000007918 */ /* 0x000fe20000000000 */
[----:B------:R0:W0:Y:S01]  /*0410*/  SHFL.IDX PT, R0, R2, RZ, 0x1f ;  /* 0x00001fff02007589 */ /* 0x00002200000e0000 */
[----:B------:R-:W-:Y:S01]  /*0420*/  ULDC.64 UR38, c[0x0][0x208] ;  /* 0x0000820000267ab9 */ /* 0x000fe20000000a00 */
[----:B-----5:R-:W-:-:S02]  /*0430*/  ISETP.NE.OR P0, PT, R5, RZ, !P0 ;  /* 0x000000ff0500720c */ /* 0x020fc40004705670 */
[----:B-1----:R-:W-:Y:S02]  /*0440*/  ISETP.NE.OR P1, PT, R3, RZ, !P1 ;  /* 0x000000ff0300720c */ /* 0x002fe40004f25670 */
[----:B------:R-:W-:-:S04]  /*0450*/  SHF.R.S32.HI R3, RZ, 0x1f, R4 ;  /* 0x0000001fff037819 */ /* 0x000fc80000011404 */
[----:B------:R-:W-:-:S05]  /*0460*/  LEA.HI R3, R3, R4, RZ, 0x7 ;  /* 0x0000000403037211 */ /* 0x000fca00078f38ff */
[----:B------:R-:W-:Y:S01]  /*0470*/  VOTEU.ALL UP0, P0 ;  /* 0x00000000003f7886 */ /* 0x000fe20000000000 */
[----:B------:R-:W-:Y:S01]  /*0480*/  LOP3.LUT R3, R3, 0xffffff80, RZ, 0xc0, !PT ;  /* 0xffffff8003037812 */ /* 0x000fe200078ec0ff */
[----:B------:R-:W-:-:S03]  /*0490*/  VOTEU.ALL UP1, P1 ;  /* 0x00000000003f7886 */ /* 0x000fc60000820000 */
[----:B------:R-:W1:Y:S01]  /*04a0*/  @!UP0 S2UR UR7, SR_CgaCtaId ;  /* 0x00000000000789c3 */ /* 0x000e620000008800 */
[----:B------:R-:W-:Y:S01]  /*04b0*/  @!UP0 UMOV UR6, 0x400 ;  /* 0x0000040000068882 */ /* 0x000fe20000000000 */
[----:B------:R-:W-:-:S04]  /*04c0*/  @!UP0 UIADD3 UR4, -UR4, 0x100000, URZ ;  /* 0x0010000004048890 */ /* 0x000fc8000fffe13f */
[----:B------:R-:W-:Y:S02]  /*04d0*/  @!UP0 USHF.L.U32 UR5, UR4, 0xb, URZ ;  /* 0x0000000b04058899 */ /* 0x000fe4000800063f */
[----:B------:R-:W-:Y:S01]  /*04e0*/  @!UP0 USHF.L.U32 UR4, UR4, 0x1, URZ ;  /* 0x0000000104048899 */ /* 0x000fe2000800063f */
[----:B------:R-:W-:Y:S01]  /*04f0*/  IMAD.IADD R3, R4, 0x1, -R3 ;  /* 0x0000000104037824 */ /* 0x000fe200078e0a03 */
[----:B------:R-:W-:Y:S01]  /*0500*/  @!UP1 UMOV UR10, 0x400 ;  /* 0x00000400000a9882 */ /* 0x000fe20000000000 */
[----:B------:R-:W-:Y:S01]  /*0510*/  VOTEU.ALL UP2, P1 ;  /* 0x00000000003f7886 */ /* 0x000fe20000840000 */
[----:B------:R-:W-:Y:S01]  /*0520*/  VOTEU.ALL UP3, P1 ;  /* 0x00000000003f7886 */ /* 0x000fe20000860000 */
[----:B------:R-:W-:Y:S01]  /*0530*/  VOTEU.ALL UP4, P1 ;  /* 0x00000000003f7886 */ /* 0x000fe20000880000 */
[----:B------:R-:W5:Y:S01]  /*0540*/  @!UP1 S2UR UR11, SR_CgaCtaId ;  /* 0x00000000000b99c3 */ /* 0x000f620000008800 */
[----:B------:R-:W-:Y:S01]  /*0550*/  VOTEU.ALL UP5, P1 ;  /* 0x00000000003f7886 */ /* 0x000fe200008a0000 */
[----:B------:R-:W-:Y:S01]  /*0560*/  ISETP.NE.AND P1, PT, RZ, UR15, PT ;  /* 0x0000000fff007c0c */ /* 0x000fe2000bf25270 */
[----:B-1----:R-:W-:-:S02]  /*0570*/  @!UP0 ULEA UR9, UR7, UR6, 0x18 ;  /* 0x0000000607098291 */ /* 0x002fc4000f8ec03f */
[----:B------:R-:W-:-:S04]  /*0580*/  @!UP1 UIADD3 UR6, -UR12, 0x100000, URZ ;  /* 0x001000000c069890 */ /* 0x000fc8000fffe13f */
[----:B------:R-:W-:Y:S02]  /*0590*/  @!UP1 USHF.L.U32 UR7, UR6, 0xb, URZ ;  /* 0x0000000b06079899 */ /* 0x000fe4000800063f */
[----:B------:R-:W-:Y:S01]  /*05a0*/  @!UP1 USHF.L.U32 UR6, UR6, 0x1, URZ ;  /* 0x0000000106069899 */ /* 0x000fe2000800063f */
[----:B------:R-:W-:Y:S01]  /*05b0*/  VOTEU.ALL UP0, P0 ;  /* 0x00000000003f7886 */ /* 0x000fe20000000000 */
[----:B-----5:R-:W-:Y:S01]  /*05c0*/  @!UP1 ULEA UR10, UR11, UR10, 0x18 ;  /* 0x0000000a0b0a9291 */ /* 0x020fe2000f8ec03f */
[----:B------:R-:W-:Y:S01]  /*05d0*/  VOTEU.ALL UP1, P0 ;  /* 0x00000000003f7886 */ /* 0x000fe20000020000 */
[----:B------:R-:W1:Y:S02]  /*05e0*/  FENCE.VIEW.ASYNC.S ;  /* 0x00000000000073c6 */ /* 0x000e640000000000 */
[----:B-1----:R-:W2:Y:S02]  /*05f0*/  @!UP0 SYNCS.EXCH.64 URZ, [UR9+0x70], UR4 ;  /* 0x00007004093f85b2 */ /* 0x002ea40008000100 */
[----:B------:R1:W2:Y:S01]  /*0600*/  @!UP1 SYNCS.EXCH.64 URZ, [UR9+0x78], UR4 ;  /* 0x00007804093f95b2 */ /* 0x0002a20008000100 */
[----:B------:R-:W-:Y:S01]  /*0610*/  NOP ;  /* 0x0000000000007918 */ /* 0x000fe20000000000 */
[----:B-1----:R-:W-:-:S02]  /*0620*/  ULDC.64 UR4, c[0x0][0x598] ;  /* 0x0001660000047ab9 */ /* 0x002fc40000000a00 */
[----:B------:R-:W-:Y:S02]  /*0630*/  ISETP.NE.U32.AND P0, PT, RZ, UR4, PT ;  /* 0x00000004ff007c0c */ /* 0x000fe4000bf05070 */
[----:B------:R1:W2:Y:S02]  /*0640*/  @!UP2 SYNCS.EXCH.64 URZ, [UR10+0x50], UR6 ;  /* 0x000050060a3fa5b2 */ /* 0x0002a40008000100 */
[----:B------:R-:W-:Y:S01]  /*0650*/  ISETP.NE.AND.EX P0, PT, RZ, UR5, PT, P0 ;  /* 0x00000005ff007c0c */ /* 0x000fe2000bf05300 */
[----:B------:R1:W2:Y:S01]  /*0660*/  @!UP3 SYNCS.EXCH.64 URZ, [UR10+0x58], UR6 ;  /* 0x000058060a3fb5b2 */ /* 0x0002a20008000100 */
[----:B------:R1:W2:Y:S01]  /*0670*/  @!UP4 SYNCS.EXCH.64 URZ, [UR10+0x60], UR6 ;  /* 0x000060060a3fc5b2 */ /* 0x0002a20008000100 */
[----:B------:R1:W2:Y:S01]  /*0680*/  @!UP5 SYNCS.EXCH.64 URZ, [UR10+0x68], UR6 ;  /* 0x000068060a3fd5b2 */ /* 0x0002a20008000100 */
[----:B------:R-:W-:Y:S01]  /*0690*/  NOP ;  /* 0x0000000000007918 */ /* 0x000fe20000000000 */
[----:B--234-:R-:W-:Y:S08]  /*06a0*/  BAR.SYNC.DEFER_BLOCKING 0x0 ;  /* 0x0000000000007b1d */ /* 0x01cff00000010000 */
[----:B01----:R-:W-:Y:S05]  /*06b0*/  @!P0 BRA `(.L_x_3) ;  /* 0x00000000001c8947 */ /* 0x003fea0003800000 */
[----:B------:R-:W0:Y:S02]  /*06c0*/  LDC.64 R6, c[0x0][0x598] ;  /* 0x00016600ff067b82 */ /* 0x000e240000000a00 */
[----:B0-----:R-:W2:Y:S02]  /*06d0*/  LDG.E.64 R6, desc[UR38][R6.64] ;  /* 0x0000002606067981 */ /* 0x001ea4000c1e1b00 */
[----:B--2---:R-:W-:-:S04]  /*06e0*/  ISETP.NE.U32.AND P0, PT, R6, RZ, PT ;  /* 0x000000ff0600720c */ /* 0x004fc80003f05070 */
[----:B------:R-:W-:-:S13]  /*06f0*/  ISETP.NE.AND.EX P0, PT, R7, RZ, PT, P0 ;  /* 0x000000ff0700720c */ /* 0x000fda0003f05300 */
[----:B------:R-:W-:Y:S05]  /*0700*/  @!P0 BRA `(.L_x_3) ;  /* 0x0000000000088947 */ /* 0x000fea0003800000 */
[----:B------:R1:W5:Y:S01]  /*0710*/  LD.E R23, desc[UR38][R6.64] ;  /* 0x0000002606177980 */ /* 0x000362000c101900 */
[----:B------:R-:W-:Y:S05]  /*0720*/  BRA `(.L_x_4) ;  /* 0x0000000000247947 */ /* 0x000fea0003800000 */
.L_x_3:
[----:B------:R-:W-:Y:S02]  /*0730*/  ULDC.64 UR4, c[0x0][0x588] ;  /* 0x0001620000047ab9 */ /* 0x000fe40000000a00 */
[----:B------:R-:W-:-:S04]  /*0740*/  ISETP.NE.U32.AND P0, PT, RZ, UR4, PT ;  /* 0x00000004ff007c0c */ /* 0x000fc8000bf05070 */
[----:B------:R-:W-:-:S13]  /*0750*/  ISETP.NE.AND.EX P0, PT, RZ, UR5, PT, P0 ;  /* 0x00000005ff007c0c */ /* 0x000fda000bf05300 */
[----:B------:R-:W-:Y:S05]  /*0760*/  @!P0 BRA `(.L_x_5) ;  /* 0x00000000000c8947 */ /* 0x000fea0003800000 */
[----:B------:R-:W0:Y:S02]  /*0770*/  LDC.64 R6, c[0x0][0x588] ;  /* 0x00016200ff067b82 */ /* 0x000e240000000a00 */
[----:B0-----:R0:W5:Y:S01]  /*0780*/  LDG.E R23, desc[UR38][R6.64] ;  /* 0x0000002606177981 */ /* 0x001162000c1e1900 */
[----:B------:R-:W-:Y:S05]  /*0790*/  BRA `(.L_x_4) ;  /* 0x0000000000087947 */ /* 0x000fea0003800000 */
.L_x_5:
[----:B------:R-:W-:Y:S02]  /*07a0*/  ULDC UR4, c[0x0][0x580] ;  /* 0x0001600000047ab9 */ /* 0x000fe40000000800 */
[----:B------:R-:W-:-:S07]  /*07b0*/  IMAD.U32 R23, RZ, RZ, UR4 ;  /* 0x00000004ff177e24 */ /* 0x000fce000f8e00ff */
.L_x_4:
[----:B------:R-:W-:Y:S02]  /*07c0*/  ULDC.64 UR4, c[0x0][0x5a0] ;  /* 0x0001680000047ab9 */ /* 0x000fe40000000a00 */
[----:B------:R-:W-:-:S04]  /*07d0*/  ISETP.NE.U32.AND P0, PT, RZ, UR4, PT ;  /* 0x00000004ff007c0c */ /* 0x000fc8000bf05070 */
[----:B------:R-:W-:-:S13]  /*07e0*/  ISETP.NE.AND.EX P0, PT, RZ, UR5, PT, P0 ;  /* 0x00000005ff007c0c */ /* 0x000fda000bf05300 */
[----:B------:R-:W-:Y:S05]  /*07f0*/  @!P0 BRA `(.L_x_6) ;  /* 0x00000000001c8947 */ /* 0x000fea0003800000 */
[----:B01----:R-:W0:Y:S02]  /*0800*/  LDC.64 R6, c[0x0][0x5a0] ;  /* 0x00016800ff067b82 */ /* 0x003e240000000a00 */
[----:B0-----:R-:W2:Y:S02]  /*0810*/  LDG.E.64 R6, desc[UR38][R6.64] ;  /* 0x0000002606067981 */ /* 0x001ea4000c1e1b00 */
[----:B--2---:R-:W-:-:S04]  /*0820*/  ISETP.NE.U32.AND P0, PT, R6, RZ, PT ;  /* 0x000000ff0600720c */ /* 0x004fc80003f05070 */
[----:B------:R-:W-:-:S13]  /*0830*/  ISETP.NE.AND.EX P0, PT, R7, RZ, PT, P0 ;  /* 0x000000ff0700720c */ /* 0x000fda0003f05300 */
[----:B------:R-:W-:Y:S05]  /*0840*/  @!P0 BRA `(.L_x_6) ;  /* 0x0000000000088947 */ /* 0x000fea0003800000 */
[----:B------:R3:W5:Y:S01]  /*0850*/  LD.E R22, desc[UR38][R6.64] ;  /* 0x0000002606167980 */ /* 0x000762000c101900 */
[----:B------:R-:W-:Y:S05]  /*0860*/  BRA `(.L_x_7) ;  /* 0x0000000000247947 */ /* 0x000fea0003800000 */
.L_x_6:
[----:B------:R-:W-:Y:S02]  /*0870*/  ULDC.64 UR4, c[0x0][0x590] ;  /* 0x0001640000047ab9 */ /* 0x000fe40000000a00 */
[----:B------:R-:W-:-:S04]  /*0880*/  ISETP.NE.U32.AND P0, PT, RZ, UR4, PT ;  /* 0x00000004ff007c0c */ /* 0x000fc8000bf05070 */
[----:B------:R-:W-:-:S13]  /*0890*/  ISETP.NE.AND.EX P0, PT, RZ, UR5, PT, P0 ;  /* 0x00000005ff007c0c */ /* 0x000fda000bf05300 */
[----:B------:R-:W-:Y:S05]  /*08a0*/  @!P0 BRA `(.L_x_8) ;  /* 0x00000000000c8947 */ /* 0x000fea0003800000 */
[----:B01----:R-:W0:Y:S02]  /*08b0*/  LDC.64 R6, c[0x0][0x590] ;  /* 0x00016400ff067b82 */ /* 0x003e240000000a00 */
[----:B0-----:R2:W5:Y:S01]  /*08c0*/  LDG.E R22, desc[UR38][R6.64] ;  /* 0x0000002606167981 */ /* 0x001562000c1e1900 */
[----:B------:R-:W-:Y:S05]  /*08d0*/  BRA `(.L_x_7) ;  /* 0x0000000000087947 */ /* 0x000fea0003800000 */
.L_x_8:
[----:B------:R-:W-:Y:S02]  /*08e0*/  ULDC UR4, c[0x0][0x584] ;  /* 0x0001610000047ab9 */ /* 0x000fe40000000800 */
[----:B------:R-:W-:-:S07]  /*08f0*/  IMAD.U32 R22, RZ, RZ, UR4 ;  /* 0x00000004ff167e24 */ /* 0x000fce000f8e00ff */
.L_x_7:
[----:B------:R-:W4:Y:S01]  /*0900*/  S2UR UR10, SR_CTAID.Y ;  /* 0x00000000000a79c3 */ /* 0x000f220000002600 */
[----:B------:R-:W-:Y:S01]  /*0910*/  ULDC UR5, c[0x0][0x65c] ;  /* 0x0001970000057ab9 */ /* 0x000fe20000000800 */
[----:B------:R-:W-:Y:S01]  /*0920*/  UISETP.NE.AND UP0, UPT, UR15, 0x2, UPT ;  /* 0x000000020f00788c */ /* 0x000fe2000bf05270 */
[----:B------:R-:W-:Y:S01]  /*0930*/  PRMT R5, RZ, 0x7610, R5 ;  /* 0x00007610ff057816 */ /* 0x000fe20000000005 */
[----:B------:R-:W-:Y:S01]  /*0940*/  UISETP.NE.AND UP2, UPT, UR5, 0x1, UPT ;  /* 0x000000010500788c */ /* 0x000fe2000bf45270 */
[----:B------:R-:W-:Y:S02]  /*0950*/  IMAD.MOV.U32 R19, RZ, RZ, -0x1 ;  /* 0xffffffffff137424 */ /* 0x000fe400078e00ff */
[----:B------:R-:W-:Y:S01]  /*0960*/  IMAD.MOV.U32 R18, RZ, RZ, -0x1 ;  /* 0xffffffffff127424 */ /* 0x000fe200078e00ff */
[----:B------:R-:W4:Y:S01]  /*0970*/  S2UR UR4, SR_CTAID.X ;  /* 0x00000000000479c3 */ /* 0x000f220000002500 */
[----:B------:R-:W-:-:S06]  /*0980*/  UP2UR UR48, UPR, URZ, 0x4 ;  /* 0x000000043f307883 */ /* 0x000fcc0008000000 */
[----:B------:R-:W-:Y:S01]  /*0990*/  @UP2 ULDC UR12, c[0x0][0x10] ;  /* 0x00000400000c2ab9 */ /* 0x000fe20000000800 */
[----:B------:R-:W-:Y:S01]  /*09a0*/  @UP2 UMOV UR7, URZ ;  /* 0x0000003f00072c82 */ /* 0x000fe20008000000 */
[----:B------:R-:W-:Y:S01]  /*09b0*/  @UP2 UMOV UR5, URZ ;  /* 0x0000003f00052c82 */ /* 0x000fe20008000000 */
[----:B0123--:R-:W0:Y:S01]  /*09c0*/  LDC.64 R6, c[0x0][0x650] ;  /* 0x00019400ff067b82 */ /* 0x00fe220000000a00 */
[----:B----4-:R-:W-:Y:S02]  /*09d0*/  @UP2 UMOV UR9, UR10 ;  /* 0x0000000a00092c82 */ /* 0x010fe40008000000 */
[----:B------:R-:W-:Y:S01]  /*09e0*/  @UP2 UMOV UR6, UR9 ;  /* 0x0000000900062c82 */ /* 0x000fe20008000000 */
[----:B------:R-:W-:Y:S01]  /*09f0*/  @!UP2 UMOV UR9, UR10 ;  /* 0x0000000a0009ac82 */ /* 0x000fe20008000000 */
[----:B------:R-:W-:-:S03]  /*0a00*/  @UP2 UIMAD.WIDE.U32 UR12, UR4, UR12, UR6 ;  /* 0x0000000c040c22a5 */ /* 0x000fc6000f8e0006 */
[----:B------:R-:W-:Y:S01]  /*0a10*/  @!UP2 ULDC UR6, c[0x0][0xc] ;  /* 0x000003000006aab9 */ /* 0x000fe20000000800 */
[----:B------:R-:W-:Y:S01]  /*0a20*/  @UP2 UIADD3 UR14, UR13, UR5, URZ ;  /* 0x000000050d0e2290 */ /* 0x000fe2000fffe03f */
[----:B------:R-:W-:Y:S02]  /*0a30*/  ULDC UR10, c[0x0][0xc] ;  /* 0x00000300000a7ab9 */ /* 0x000fe40000000800 */
[----:B------:R-:W-:Y:S01]  /*0a40*/  UMOV UR5, URZ ;  /* 0x0000003f00057c82 */ /* 0x000fe20008000000 */
[----:B------:R-:W-:Y:S01]  /*0a50*/  ULDC UR11, c[0x0][0x10] ;  /* 0x00000400000b7ab9 */ /* 0x000fe20000000800 */
[----:B------:R-:W-:Y:S02]  /*0a60*/  @!UP2 UIMAD.WIDE.U32 UR6, UR6, UR9, UR4 ;  /* 0x000000090606a2a5 */ /* 0x000fe4000f8e0004 */
[----:B------:R-:W-:Y:S01]  /*0a70*/  UIMAD.WIDE.U32 UR10, UR10, UR11, URZ ;  /* 0x0000000b0a0a72a5 */ /* 0x000fe2000f8e003f */
[----:B------:R-:W-:-:S03]  /*0a80*/  ULDC UR13, c[0x0][0x14] ;  /* 0x00000500000d7ab9 */ /* 0x000fc60000000800 */
[----:B------:R-:W-:Y:S02]  /*0a90*/  UIMAD.WIDE.U32 UR36, UR10, UR13, URZ ;  /* 0x0000000d0a2472a5 */ /* 0x000fe4000f8e003f */
[----:B------:R-:W-:Y:S01]  /*0aa0*/  UIMAD UR41, UR11, UR13, URZ ;  /* 0x0000000d0b2972a4 */ /* 0x000fe2000f8e023f */
[----:B------:R-:W-:Y:S01]  /*0ab0*/  @!UP2 UMOV UR12, UR6 ;  /* 0x00000006000cac82 */ /* 0x000fe20008000000 */
[----:B------:R-:W-:Y:S02]  /*0ac0*/  @!UP2 UMOV UR14, UR7 ;  /* 0x00000007000eac82 */ /* 0x000fe40008000000 */
[----:B------:R-:W-:Y:S02]  /*0ad0*/  UIADD3 UR41, UR37, UR41, URZ ;  /* 0x0000002925297290 */ /* 0x000fe4000fffe03f */
[----:B------:R-:W-:-:S04]  /*0ae0*/  UIADD3 UR6, UP1, UR12, UR36, URZ ;  /* 0x000000240c067290 */ /* 0x000fc8000ff3e03f */
[----:B------:R-:W-:Y:S02]  /*0af0*/  UIADD3.X UR7, UR14, UR41, URZ, UP1, !UPT ;  /* 0x000000290e077290 */ /* 0x000fe40008ffe43f */
[----:B------:R-:W-:Y:S02]  /*0b00*/  USEL UR6, UR6, UR12, !UP0 ;  /* 0x0000000c06067287 */ /* 0x000fe4000c000000 */
[----:B------:R-:W-:-:S04]  /*0b10*/  USEL UR7, UR7, UR14, !UP0 ;  /* 0x0000000e07077287 */ /* 0x000fc8000c000000 */
[----:B0-----:R-:W-:Y:S01]  /*0b20*/  ISETP.LE.U32.AND P0, PT, R6, UR6, PT ;  /* 0x0000000606007c0c */ /* 0x001fe2000bf03070 */
[----:B------:R-:W-:Y:S02]  /*0b30*/  IMAD.U32 R16, RZ, RZ, UR6 ;  /* 0x00000006ff107e24 */ /* 0x000fe4000f8e00ff */
[----:B------:R-:W-:Y:S02]  /*0b40*/  IMAD.U32 R2, RZ, RZ, UR7 ;  /* 0x00000007ff027e24 */ /* 0x000fe4000f8e00ff */
[----:B------:R-:W-:-:S03]  /*0b50*/  IMAD.U32 R17, RZ, RZ, UR7 ;  /* 0x00000007ff117e24 */ /* 0x000fc6000f8e00ff */
[----:B------:R-:W-:Y:S01]  /*0b60*/  ISETP.GE.U32.AND.EX P0, PT, R2, R7, PT, P0 ;  /* 0x000000070200720c */ /* 0x000fe20003f06100 */
[----:B------:R-:W-:-:S12]  /*0b70*/  IMAD.MOV.U32 R2, RZ, RZ, -0x1 ;  /* 0xffffffffff027424 */ /* 0x000fd800078e00ff */
[----:B------:R-:W-:Y:S05]  /*0b80*/  @P0 BRA `(.L_x_9) ;  /* 0x00000004008c0947 */ /* 0x000fea0003800000 */
[----:B------:R-:W-:Y:S01]  /*0b90*/  I2FP.F32.U32 R2, UR4 ;  /* 0x0000000400027c45 */ /* 0x000fe20008201000 */
[----:B------:R-:W-:Y:S01]  /*0ba0*/  ULDC.64 UR16, c[0x0][0x628] ;  /* 0x00018a0000107ab9 */ /* 0x000fe20000000a00 */
[----:B------:R-:W-:Y:S01]  /*0bb0*/  ULDC UR6, c[0x0][0x150] ;  /* 0x0000540000067ab9 */ /* 0x000fe20000000800 */
[----:B------:R-:W-:Y:S01]  /*0bc0*/  ISETP.NE.U32.AND P0, PT, RZ, UR16, PT ;  /* 0x00000010ff007c0c */ /* 0x000fe2000bf05070 */
[----:B------:R-:W-:Y:S01]  /*0bd0*/  ULDC UR15, c[0x0][0x630] ;  /* 0x00018c00000f7ab9 */ /* 0x000fe20000000800 */
[----:B------:R-:W-:Y:S01]  /*0be0*/  FMUL R2, R2, UR6 ;  /* 0x0000000602027c20 */ /* 0x000fe20008400000 */
[----:B------:R-:W-:Y:S01]  /*0bf0*/  R2UR UR19, R16 ;  /* 0x00000000101372ca */ /* 0x000fe200000e0000 */
[----:B------:R-:W-:Y:S01]  /*0c00*/  ULDC UR21, c[0x0][0x154] ;  /* 0x0000550000157ab9 */ /* 0x000fe20000000800 */
[----:B------:R-:W-:Y:S01]  /*0c10*/  ISETP.NE.AND.EX P0, PT, RZ, UR17, PT, P0 ;  /* 0x00000011ff007c0c */ /* 0x000fe2000bf05300 */
[----:B------:R0:W1:Y:S01]  /*0c20*/  F2I.U32.TRUNC.NTZ R5, R2 ;  /* 0x0000000200057305 */ /* 0x000062000020f000 */
[----:B------:R-:W-:-:S02]  /*0c30*/  R2UR UR20, R17 ;  /* 0x00000000111472ca */ /* 0x000fc400000e0000 */
[----:B------:R-:W-:Y:S02]  /*0c40*/  R2UR UR6, R16 ;  /* 0x00000000100672ca */ /* 0x000fe400000e0000 */
[----:B------:R-:W-:-:S07]  /*0c50*/  R2UR UR7, R17 ;  /* 0x00000000110772ca */ /* 0x000fce00000e0000 */
[----:B0-----:R-:W-:Y:S08]  /*0c60*/  @!P0 BRA `(.L_x_10) ;  /* 0x0000000000308947 */ /* 0x001ff00003800000 */
[----:B------:R-:W-:Y:S01]  /*0c70*/  R2UR UR6, R16 ;  /* 0x00000000100672ca */ /* 0x000fe200000e0000 */
[----:B------:R-:W-:Y:S01]  /*0c80*/  ULDC UR12, c[0x0][0x634] ;  /* 0x00018d00000c7ab9 */ /* 0x000fe20000000800 */
[----:B------:R-:W-:-:S11]  /*0c90*/  R2UR UR14, R17 ;  /* 0x00000000110e72ca */ /* 0x000fd600000e0000 */
[----:B------:R-:W-:-:S04]  /*0ca0*/  UIADD3 UR12, UP1, UR6, UR12, URZ ;  /* 0x0000000c060c7290 */ /* 0x000fc8000ff3e03f */
[----:B------:R-:W-:-:S04]  /*0cb0*/  UIADD3.X UR14, URZ, UR14, URZ, UP1, !UPT ;  /* 0x0000000e3f0e7290 */ /* 0x000fc80008ffe43f */
[----:B------:R-:W-:-:S04]  /*0cc0*/  UIMAD.WIDE.U32 UR6, UR14, UR16, URZ ;  /* 0x000000100e0672a5 */ /* 0x000fc8000f8e003f */
[----:B------:R-:W-:Y:S02]  /*0cd0*/  UIMAD.WIDE.U32 UR10, UP1, UR12, UR17, UR6 ;  /* 0x000000110c0a72a5 */ /* 0x000fe4000f820006 */
[----:B------:R-:W-:Y:S02]  /*0ce0*/  UIMAD.WIDE.U32 UR6, UR12, UR16, URZ ;  /* 0x000000100c0672a5 */ /* 0x000fe4000f8e003f */
[----:B------:R-:W-:Y:S02]  /*0cf0*/  UIADD3.X UR13, URZ, URZ, URZ, UP1, !UPT ;  /* 0x0000003f3f0d7290 */ /* 0x000fe40008ffe43f */
[----:B------:R-:W-:Y:S01]  /*0d00*/  UIADD3 URZ, UP1, UR7, UR10, URZ ;  /* 0x0000000a073f7290 */ /* 0x000fe2000ff3e03f */
[----:B------:R-:W-:-:S03]  /*0d10*/  UMOV UR12, UR11 ;  /* 0x0000000b000c7c82 */ /* 0x000fc60008000000 */
[----:B------:R-:W-:-:S12]  /*0d20*/  UIMAD.WIDE.U32.X UR6, UR14, UR17, UR12, UP1 ;  /* 0x000000110e0672a5 */ /* 0x000fd800088e040c */
.L_x_10:
[----:B------:R-:W-:Y:S01]  /*0d30*/  USHF.R.U64 UR5, UR6, UR15, UR7 ;  /* 0x0000000f06057299 */ /* 0x000fe20008001207 */
[----:B------:R-:W-:Y:S01]  /*0d40*/  I2FP.F32.U32 R2, UR9 ;  /* 0x0000000900027c45 */ /* 0x000fe20008201000 */
[----:B------:R-:W-:Y:S01]  /*0d50*/  USHF.R.U32.HI UR6, URZ, UR15, UR7 ;  /* 0x0000000f3f067299 */ /* 0x000fe20008011607 */
[----:B-1----:R-:W-:Y:S01]  /*0d60*/  R2UR UR14, R5 ;  /* 0x00000000050e72ca */ /* 0x002fe200000e0000 */
[----:B------:R-:W-:Y:S02]  /*0d70*/  UIADD3 UR17, UP1, URZ, -UR5, URZ ;  /* 0x800000053f117290 */ /* 0x000fe4000ff3e03f */
[----:B------:R-:W-:Y:S01]  /*0d80*/  FMUL R2, R2, UR21 ;  /* 0x0000001502027c20 */ /* 0x000fe20008400000 */
[----:B------:R-:W-:Y:S01]  /*0d90*/  ULDC.64 UR10, c[0x0][0x620] ;  /* 0x00018800000a7ab9 */ /* 0x000fe20000000a00 */
[----:B------:R-:W-:Y:S01]  /*0da0*/  UIADD3.X UR6, URZ, ~UR6, URZ, UP1, !UPT ;  /* 0x800000063f067290 */ /* 0x000fe20008ffe43f */
[----:B------:R-:W-:Y:S01]  /*0db0*/  UMOV UR12, UR19 ;  /* 0x00000013000c7c82 */ /* 0x000fe20008000000 */
[----:B------:R-:W-:-:S02]  /*0dc0*/  UMOV UR13, UR20 ;  /* 0x00000014000d7c82 */ /* 0x000fc40008000000 */
[----:B------:R-:W-:Y:S01]  /*0dd0*/  UIMAD UR6, UR6, UR10, URZ ;  /* 0x0000000a060672a4 */ /* 0x000fe2000f8e023f */
[----:B------:R-:W0:Y:S01]  /*0de0*/  F2I.U32.TRUNC.NTZ R2, R2 ;  /* 0x0000000200027305 */ /* 0x000e22000020f000 */
[----:B------:R-:W-:Y:S02]  /*0df0*/  UIMAD.WIDE.U32 UR12, UR17, UR10, UR12 ;  /* 0x0000000a110c72a5 */ /* 0x000fe4000f8e000c */
[----:B------:R-:W-:Y:S01]  /*0e00*/  UIMAD UR17, UR17, UR11, UR6 ;  /* 0x0000000b111172a4 */ /* 0x000fe2000f8e0206 */
[----:B------:R-:W-:Y:S01]  /*0e10*/  ULDC UR24, c[0x0][0x658] ;  /* 0x0001960000187ab9 */ /* 0x000fe20000000800 */
[----:B------:R-:W-:Y:S02]  /*0e20*/  UMOV UR22, 0xffffffff ;  /* 0xffffffff00167882 */ /* 0x000fe40000000000 */
[----:B------:R-:W-:Y:S01]  /*0e30*/  UIADD3 UR17, UR13, UR17, URZ ;  /* 0x000000110d117290 */ /* 0x000fe2000fffe03f */
[----:B------:R-:W-:Y:S01]  /*0e40*/  ULDC UR19, c[0x0][0x618] ;  /* 0x0001860000137ab9 */ /* 0x000fe20000000800 */
[----:B------:R-:W-:Y:S01]  /*0e50*/  ULDC.64 UR6, c[0x0][0x640] ;  /* 0x0001900000067ab9 */ /* 0x000fe20000000a00 */
[----:B------:R-:W-:Y:S01]  /*0e60*/  USHF.L.U32 UR13, UR22, UR24, URZ ;  /* 0x00000018160d7299 */ /* 0x000fe2000800063f */
[----:B------:R-:W-:Y:S01]  /*0e70*/  ISETP.NE.U32.AND P0, PT, RZ, UR6, PT ;  /* 0x00000006ff007c0c */ /* 0x000fe2000bf05070 */
[----:B------:R-:W-:-:S02]  /*0e80*/  USHF.R.U64 UR22, UR12, UR19, UR17 ;  /* 0x000000130c167299 */ /* 0x000fc40008001211 */
[----:B------:R-:W-:Y:S01]  /*0e90*/  USHF.R.U32.HI UR12, URZ, UR19, UR17 ;  /* 0x000000133f0c7299 */ /* 0x000fe20008011611 */
[----:B0-----:R-:W-:Y:S01]  /*0ea0*/  R2UR UR16, R2 ;  /* 0x00000000021072ca */ /* 0x001fe200000e0000 */
[----:B------:R-:W-:Y:S01]  /*0eb0*/  ULDC UR21, c[0x0][0x608] ;  /* 0x0001820000157ab9 */ /* 0x000fe20000000800 */
[----:B------:R-:W-:Y:S01]  /*0ec0*/  ISETP.NE.AND.EX P0, PT, RZ, UR7, PT, P0 ;  /* 0x00000007ff007c0c */ /* 0x000fe2000bf05300 */
[----:B------:R-:W-:Y:S02]  /*0ed0*/  USHF.R.U64 UR26, UR22, UR21, UR12 ;  /* 0x00000015161a7299 */ /* 0x000fe4000800120c */
[----:B------:R-:W-:Y:S01]  /*0ee0*/  USHF.R.U32.HI UR12, URZ, UR21, UR12 ;  /* 0x000000153f0c7299 */ /* 0x000fe2000801160c */
[----:B------:R-:W-:Y:S01]  /*0ef0*/  UMOV UR20, 0x1 ;  /* 0x0000000100147882 */ /* 0x000fe20000000000 */
[----:B------:R-:W-:Y:S02]  /*0f00*/  UIADD3 UR14, -UR14, URZ, URZ ;  /* 0x0000003f0e0e7290 */ /* 0x000fe4000fffe13f */
[----:B------:R-:W-:-:S02]  /*0f10*/  USHF.R.U64 UR27, UR26, UR24, UR12 ;  /* 0x000000181a1b7299 */ /* 0x000fc4000800120c */
[----:B------:R-:W-:Y:S01]  /*0f20*/  USHF.L.U32 UR19, UR20, UR24, URZ ;  /* 0x0000001814137299 */ /* 0x000fe2000800063f */
[----:B------:R-:W-:Y:S01]  /*0f30*/  ULDC UR15, c[0x0][0x144] ;  /* 0x00005100000f7ab9 */ /* 0x000fe20000000800 */
[----:B------:R-:W-:Y:S01]  /*0f40*/  ULDC UR10, c[0x0][0x600] ;  /* 0x00018000000a7ab9 */ /* 0x000fe20000000800 */
[----:B------:R-:W-:Y:S02]  /*0f50*/  ULOP3.LUT UR20, URZ, UR13, URZ, 0x33, !UPT ;  /* 0x0000000d3f147292 */ /* 0x000fe4000f8e333f */
[----:B------:R-:W-:Y:S02]  /*0f60*/  USHF.R.U32.HI UR13, URZ, UR24, UR12 ;  /* 0x000000183f0d7299 */ /* 0x000fe4000801160c */
[----:B------:R-:W-:Y:S02]  /*0f70*/  UIADD3 UR11, UR10, -0x1, URZ ;  /* 0xffffffff0a0b7890 */ /* 0x000fe4000fffe03f */
[----:B------:R-:W-:Y:S02]  /*0f80*/  UIADD3 UR23, -UR16, URZ, URZ ;  /* 0x0000003f10177290 */ /* 0x000fe4000fffe13f */
[----:B------:R-:W-:Y:S01]  /*0f90*/  UIMAD UR4, UR15, UR14, UR4 ;  /* 0x0000000e0f0472a4 */ /* 0x000fe2000f8e0204 */
[----:B------:R-:W-:Y:S01]  /*0fa0*/  ULDC UR28, c[0x0][0x148] ;  /* 0x00005200001c7ab9 */ /* 0x000fe20000000800 */
[----:B------:R-:W-:Y:S01]  /*0fb0*/  ULDC UR24, c[0x0][0x648] ;  /* 0x0001920000187ab9 */ /* 0x000fe20000000800 */
[----:B------:R-:W-:Y:S01]  /*0fc0*/  ULDC UR25, c[0x0][0x638] ;  /* 0x00018e0000197ab9 */ /* 0x000fe20000000800 */
[----:B------:R-:W-:Y:S01]  /*0fd0*/  UMOV UR12, UR27 ;  /* 0x0000001b000c7c82 */ /* 0x000fe20008000000 */
[----:B------:R-:W-:Y:S07]  /*0fe0*/  @!P0 BRA `(.L_x_11) ;  /* 0x0000000000308947 */ /* 0x000fee0003800000 */
[----:B------:R-:W-:Y:S02]  /*0ff0*/  ULDC UR16, c[0x0][0x64c] ;  /* 0x0001930000107ab9 */ /* 0x000fe40000000800 */
        /* <DEDUP_REMOVED lines=8> */
[----:B------:R-:W-:-:S07]  /*1080*/  UIMAD.WIDE.U32.X UR6, UR21, UR7, UR16, UP1 ;  /* 0x00000007150672a5 */ /* 0x000fce00088e0410 */
[----:B------:R-:W-:Y:S01]  /*1090*/  UMOV UR12, UR6 ;  /* 0x00000006000c7c82 */ /* 0x000fe20008000000 */
[----:B------:R-:W-:-:S05]  /*10a0*/  UMOV UR13, UR7 ;  /* 0x00000007000d7c82 */ /* 0x000fca0008000000 */
.L_x_11:
[----:B------:R-:W-:Y:S01]  /*10b0*/  UISETP.NE.AND UP1, UPT, UR48, URZ, UPT ;  /* 0x0000003f3000728c */ /* 0x000fe2000bf25270 */
[----:B------:R-:W-:Y:S01]  /*10c0*/  IMAD.MOV.U32 R5, RZ, RZ, 0x1 ;  /* 0x00000001ff057424 */ /* 0x000fe200078e00ff */
[----:B------:R-:W-:Y:S01]  /*10d0*/  USHF.R.U64 UR6, UR12, UR24, UR13 ;  /* 0x000000180c067299 */ /* 0x000fe2000800120d */
[----:B------:R-:W-:Y:S01]  /*10e0*/  IMAD.U32 R2, RZ, RZ, UR5 ;  /* 0x00000005ff027e24 */ /* 0x000fe2000f8e00ff */
[----:B------:R-:W-:Y:S02]  /*10f0*/  ULOP3.LUT UR20, UR26, UR20, URZ, 0xc0, !UPT ;  /* 0x000000141a147292 */ /* 0x000fe4000f8ec03f */
[----:B------:R-:W-:Y:S02]  /*1100*/  UIADD3 UR7, -UR6, URZ, URZ ;  /* 0x0000003f06077290 */ /* 0x000fe4000fffe13f */
[----:B------:R-:W-:Y:S02]  /*1110*/  UIMAD UR19, UR19, UR6, UR20 ;  /* 0x00000006131372a4 */ /* 0x000fe4000f8e0214 */
[----:B------:R-:W-:-:S02]  /*1120*/  ULOP3.LUT UR11, UR22, UR11, URZ, 0xc0, !UPT ;  /* 0x0000000b160b7292 */ /* 0x000fc4000f8ec03f */
[----:B------:R-:W-:Y:S02]  /*1130*/  @UP1 UIMAD UR4, UR28, UR23, UR9 ;  /* 0x000000171c0412a4 */ /* 0x000fe4000f8e0209 */
[----:B------:R-:W-:-:S03]  /*1140*/  UIMAD UR6, UR7, UR25, UR27 ;  /* 0x00000019070672a4 */ /* 0x000fc6000f8e021b */
[----:B------:R-:W-:Y:S01]  /*1150*/  ULDC UR7, c[0x0][0x610] ;  /* 0x0001840000077ab9 */ /* 0x000fe20000000800 */
[----:B------:R-:W-:Y:S02]  /*1160*/  UIMAD UR6, UR6, UR10, UR11 ;  /* 0x0000000a060672a4 */ /* 0x000fe4000f8e020b */
[----:B------:R-:W-:-:S04]  /*1170*/  UIMAD UR4, UR19, UR7, UR4 ;  /* 0x00000007130472a4 */ /* 0x000fc8000f8e0204 */
[----:B------:R-:W-:Y:S02]  /*1180*/  USEL UR7, UR6, UR4, !UP1 ;  /* 0x0000000406077287 */ /* 0x000fe4000c800000 */
[----:B------:R-:W-:-:S04]  /*1190*/  USEL UR4, UR4, UR6, !UP1 ;  /* 0x0000000604047287 */ /* 0x000fc8000c800000 */
[----:B------:R-:W-:Y:S02]  /*11a0*/  IMAD.U32 R18, RZ, RZ, UR7 ;  /* 0x00000007ff127e24 */ /* 0x000fe4000f8e00ff */
[----:B------:R-:W-:-:S07]  /*11b0*/  IMAD.U32 R19, RZ, RZ, UR4 ;  /* 0x00000004ff137e24 */ /* 0x000fce000f8e00ff */
.L_x_9:
[----:B------:R-:W-:Y:S02]  /*11c0*/  ULDC UR4, c[0x0][0x28c] ;  /* 0x0000a30000047ab9 */ /* 0x000fe40000000800 */
[----:B------:R-:W-:-:S04]  /*11d0*/  UIADD3 UR4, UR4, 0x1f, URZ ;  /* 0x0000001f04047890 */ /* 0x000fc8000fffe03f */
[----:B------:R-:W-:-:S04]  /*11e0*/  USHF.R.S32.HI UR5, URZ, 0x1f, UR4 ;  /* 0x0000001f3f057899 */ /* 0x000fc80008011404 */
[----:B------:R-:W-:-:S04]  /*11f0*/  ULEA.HI UR5, UR5, UR4, URZ, 0x5 ;  /* 0x0000000405057291 */ /* 0x000fc8000f8f283f */
[----:B------:R-:W-:Y:S01]  /*1200*/  USHF.R.S32.HI UR42, URZ, 0x5, UR5 ;  /* 0x000000053f2a7899 */ /* 0x000fe20008011405 */
[----:B------:R-:W-:Y:S11]  /*1210*/  @!P1 BRA `(.L_x_12) ;  /* 0x0000007400a09947 */ /* 0x000ff60003800000 */
[----:B------:R-:W-:-:S06]  /*1220*/  UISETP.GT.U32.AND UP1, UPT, UR18, 0x1, UPT ;  /* 0x000000011200788c */ /* 0x000fcc000bf24070 */
[----:B------:R-:W-:-:S13]  /*1230*/  PLOP3.LUT P0, PT, PT, PT, UP1, 0x80, 0x0 ;  /* 0x000000000000781c */ /* 0x000fda0003f0f018 */
[----:B------:R-:W-:Y:S05]  /*1240*/  @P0 EXIT ;  /* 0x000000000000094d */ /* 0x000fea0003800000 */
.L_x_13:
[----:B------:R-:W-:-:S08]  /*1250*/  NOP ;  /* 0x0000000000007918 */ /* 0x000fd00000000000 */
[----:B------:R-:W0:Y:S02]  /*1260*/  USETMAXREG.TRY_ALLOC.CTAPOOL UP1, 0xe8 ;  /* 0x000000e8000079c8 */ /* 0x000e240008020600 */
[----:B0-----:R-:W-:-:S13]  /*1270*/  PLOP3.LUT P0, PT, PT, PT, UP1, 0x80, 0x0 ;  /* 0x000000000000781c */ /* 0x001fda0003f0f018 */
[----:B------:R-:W-:Y:S05]  /*1280*/  @!P0 BRA `(.L_x_13) ;  /* 0xfffffffc00f08947 */ /* 0x000fea000383ffff */
[----:B------:R-:W-:-:S13]  /*1290*/  LOP3.LUT P0, RZ, R5, 0xff, RZ, 0xc0, !PT ;  /* 0x000000ff05ff7812 */ /* 0x000fda000780c0ff */
[----:B------:R-:W-:Y:S05]  /*12a0*/  @!P0 EXIT ;  /* 0x000000000000894d */ /* 0x000fea0003800000 */
[----:B------:R-:W0:Y:S01]  /*12b0*/  S2UR UR5, SR_CgaCtaId ;  /* 0x00000000000579c3 */ /* 0x000e220000008800 */
[----:B------:R-:W-:Y:S01]  /*12c0*/  VIADD R6, R0, 0xffffffff ;  /* 0xffffffff00067836 */ /* 0x000fe20000000000 */
[----:B------:R-:W-:Y:S01]  /*12d0*/  SHF.R.S32.HI R4, RZ, 0x1f, R3 ;  /* 0x0000001fff047819 */ /* 0x000fe20000011403 */
[----:B------:R-:W-:Y:S01]  /*12e0*/  UMOV UR47, 0x400 ;  /* 0x00000400002f7882 */ /* 0x000fe20000000000 */
[----:B------:R-:W-:Y:S02]  /*12f0*/  USHF.R.U32.HI UR4, URZ, 0x2, UR42 ;  /* 0x000000023f047899 */ /* 0x000fe4000801162a */
[----:B------:R-:W-:Y:S01]  /*1300*/  R2UR UR45, R6 ;  /* 0x00000000062d72ca */ /* 0x000fe200000e0000 */
[----:B------:R-:W-:Y:S01]  /*1310*/  ULOP3.LUT UR46, UR42, 0x3, URZ, 0xc0, !UPT ;  /* 0x000000032a2e7892 */ /* 0x000fe2000f8ec03f */
[CC--:B------:R-:W-:Y:S01]  /*1320*/  LEA.HI R0, R4.reuse, R3.reuse, RZ, 0x2 ;  /* 0x0000000304007211 */ /* 0x0c0fe200078f10ff */
[----:B------:R-:W-:Y:S01]  /*1330*/  UISETP.LT.AND UP1, UPT, UR42, 0x1, UPT ;  /* 0x000000012a00788c */ /* 0x000fe2000bf21270 */
[----:B------:R-:W-:Y:S01]  /*1340*/  LEA.HI R4, R4, R3, RZ, 0x5 ;  /* 0x0000000304047211 */ /* 0x000fe200078f28ff */
[----:B------:R-:W-:Y:S01]  /*1350*/  ULOP3.LUT UR4, UR4, 0x1, URZ, 0xc0, !UPT ;  /* 0x0000000104047892 */ /* 0x000fe2000f8ec03f */
[--C-:B------:R-:W-:Y:S01]  /*1360*/  SHF.R.S32.HI R152, RZ, 0x2, R0.reuse ;  /* 0x00000002ff987819 */ /* 0x100fe20000011400 */
[----:B------:R-:W-:Y:S01]  /*1370*/  ULDC UR6, c[0x0][0x284] ;  /* 0x0000a10000067ab9 */ /* 0x000fe20000000800 */
[----:B------:R-:W-:Y:S01]  /*1380*/  SHF.R.S32.HI R5, RZ, 0x1f, R0 ;  /* 0x0000001fff057819 */ /* 0x000fe20000011400 */
[----:B------:R-:W-:Y:S01]  /*1390*/  USEL UR46, UR46, URZ, !UP0 ;  /* 0x0000003f2e2e7287 */ /* 0x000fe2000c000000 */
[----:B------:R-:W-:Y:S01]  /*13a0*/  LOP3.LUT R154, R0, 0xfffffffc, RZ, 0xc0, !PT ;  /* 0xfffffffc009a7812 */ /* 0x000fe200078ec0ff */
[----:B------:R-:W-:Y:S01]  /*13b0*/  USEL UR44, UR42, 0x1, UP1 ;  /* 0x000000012a2c7887 */ /* 0x000fe20008800000 */
[----:B------:R-:W-:Y:S01]  /*13c0*/  LEA.HI R5, R5, R152, RZ, 0x3 ;  /* 0x0000009805057211 */ /* 0x000fe200078f18ff */
[----:B------:R-:W-:Y:S01]  /*13d0*/  USHF.L.U32 UR45, UR45, 0x3, URZ ;  /* 0x000000032d2d7899 */ /* 0x000fe2000800063f */
[----:B------:R-:W-:Y:S01]  /*13e0*/  ISETP.NE.AND P0, PT, R6, RZ, PT ;  /* 0x000000ff0600720c */ /* 0x000fe20003f05270 */
[----:B------:R-:W-:Y:S01]  /*13f0*/  UISETP.EQ.U32.AND UP0, UPT, UR4, 0x1, !UP0 ;  /* 0x000000010400788c */ /* 0x000fe2000c702070 */
[----:B------:R-:W-:Y:S01]  /*1400*/  LOP3.LUT R5, R5, 0xfffffff8, RZ, 0xc0, !PT ;  /* 0xfffffff805057812 */ /* 0x000fe200078ec0ff */
[----:B------:R-:W-:Y:S01]  /*1410*/  IMAD.IADD R154, R3, 0x1, -R154 ;  /* 0x00000001039a7824 */ /* 0x000fe200078e0a9a */
[----:B0-----:R-:W-:Y:S01]  /*1420*/  ULEA UR47, UR5, UR47, 0x18 ;  /* 0x0000002f052f7291 */ /* 0x001fe2000f8ec03f */
[----:B------:R-:W-:Y:S01]  /*1430*/  IMAD.U32 R156, RZ, RZ, UR45 ;  /* 0x0000002dff9c7e24 */ /* 0x000fe2000f8e00ff */
[----:B------:R-:W-:Y:S01]  /*1440*/  SEL R161, RZ, 0x1, P0 ;  /* 0x00000001ffa17807 */ /* 0x000fe20000000000 */
[----:B------:R-:W-:Y:S01]  /*1450*/  IMAD.IADD R152, R152, 0x1, -R5 ;  /* 0x0000000198987824 */ /* 0x000fe200078e0a05 */
[----:B------:R-:W-:Y:S01]  /*1460*/  UIADD3 UR49, UR47, 0x50, URZ ;  /* 0x000000502f317890 */ /* 0x000fe2000fffe03f */
[----:B------:R-:W-:Y:S01]  /*1470*/  SHF.R.S32.HI R5, RZ, 0x5, R4 ;  /* 0x00000005ff057819 */ /* 0x000fe20000011404 */
[----:B------:R-:W-:Y:S01]  /*1480*/  USHF.L.U32 UR50, UR42, 0x1, URZ ;  /* 0x000000012a327899 */ /* 0x000fe2000800063f */
[C---:B------:R-:W-:Y:S01]  /*1490*/  LOP3.LUT R158, R156.reuse, 0x8, RZ, 0xc0, !PT ;  /* 0x000000089c9e7812 */ /* 0x040fe200078ec0ff */
[----:B------:R-:W-:Y:S01]  /*14a0*/  UIADD3 UR44, -UR44, UR42, URZ ;  /* 0x0000002a2c2c7290 */ /* 0x000fe2000fffe13f */
[--C-:B------:R-:W-:Y:S01]  /*14b0*/  SHF.R.S32.HI R153, RZ, 0x1f, R152.reuse ;  /* 0x0000001fff997819 */ /* 0x100fe20000011498 */
[C-C-:B------:R-:W-:Y:S01]  /*14c0*/  IMAD R159, R5.reuse, -0x10, -R152.reuse ;  /* 0xfffffff0059f7824 */ /* 0x140fe200078e0a98 */
[----:B------:R-:W-:Y:S01]  /*14d0*/  LOP3.LUT R156, R156, 0x8, RZ, 0xc, !PT ;  /* 0x000000089c9c7812 */ /* 0x000fe200078e0cff */
[----:B------:R-:W-:Y:S01]  /*14e0*/  IMAD.U32 R155, RZ, RZ, UR49 ;  /* 0x00000031ff9b7e24 */ /* 0x000fe2000f8e00ff */
[----:B------:R-:W-:Y:S01]  /*14f0*/  LOP3.LUT R158, R158, 0x18, RZ, 0x3c, !PT ;  /* 0x000000189e9e7812 */ /* 0x000fe200078e3cff */
[----:B------:R-:W-:Y:S01]  /*1500*/  IMAD.WIDE R152, R5, 0x10, R152 ;  /* 0x0000001005987825 */ /* 0x000fe200078e0298 */
[----:B------:R-:W-:-:S03]  /*1510*/  USEL UR43, URZ, 0x1, !UP0 ;  /* 0x000000013f2b7887 */ /* 0x000fc6000c000000 */
[----:B------:R-:W-:Y:S02]  /*1520*/  VIADD R157, R155, UR45 ;  /* 0x0000002d9b9d7c36 */ /* 0x000fe40008000000 */
[----:B------:R-:W-:-:S07]  /*1530*/  VIADD R159, R159, UR6 ;  /* 0x000000069f9f7c36 */ /* 0x000fce0008000000 */
.L_x_293:
[----:B------:R-:W-:Y:S01]  /*1540*/  SHF.L.U32 R0, R161, 0x1f, RZ ;  /* 0x0000001fa1007819 */ /* 0x000fe200000006ff */
[----:B------:R-:W-:Y:S02]  /*1550*/  ULDC UR4, c[0x0][0x28c] ;  /* 0x0000a30000047ab9 */ /* 0x000fe40000000800 */
[----:B------:R-:W-:Y:S01]  /*1560*/  ISETP.LT.AND P1, PT, RZ, UR4, PT ;  /* 0x00000004ff007c0c */ /* 0x000fe2000bf21270 */
[----:B------:R-:W0:Y:S02]  /*1570*/  SYNCS.PHASECHK.TRANS64.TRYWAIT P0, [R155+UR45], R0 ;  /* 0x000000009b0075a7 */ /* 0x000e24000800016d */
[----:B0--34-:R-:W-:Y:S10]  /*1580*/  @!P0 BRA `(.L_x_14) ;  /* 0x0000008000c08947 */ /* 0x019ff40003800000 */
.L_x_315:
[----:B------:R-:W-:Y:S05]  /*1590*/  @P1 BRA `(.L_x_15) ;  /* 0x0000000000401947 */ /* 0x000fea0003800000 */
[----:B0-----:R-:W-:Y:S01]  /*15a0*/  MOV R0, 0x0 ;  /* 0x0000000000007802 */ /* 0x001fe20000000f00 */
[----:B------:R-:W-:Y:S01]  /*15b0*/  ULDC.64 UR4, c[0x4][0x68] ;  /* 0x01001a0000047ab9 */ /* 0x000fe20000000a00 */
[----:B------:R-:W-:Y:S01]  /*15c0*/  ULDC.64 UR6, c[0x4][0x8] ;  /* 0x0100020000067ab9 */ /* 0x000fe20000000a00 */
[----:B------:R-:W-:Y:S01]  /*15d0*/  IMAD.U32 R4, RZ, RZ, UR4 ;  /* 0x00000004ff047e24 */ /* 0x000fe2000f8e00ff */
[----:B------:R0:W1:Y:S01]  /*15e0*/  LDC.64 R14, c[0x4][R0] ;  /* 0x01000000000e7b82 */ /* 0x0000620000000a00 */
[----:B------:R-:W-:Y:S01]  /*15f0*/  IMAD.U32 R5, RZ, RZ, UR5 ;  /* 0x00000005ff057e24 */ /* 0x000fe2000f8e00ff */
[----:B------:R-:W-:Y:S01]  /*1600*/  ULDC.64 UR4, c[0x4][0x70] ;  /* 0x01001c0000047ab9 */ /* 0x000fe20000000a00 */
[----:B------:R-:W-:Y:S02]  /*1610*/  IMAD.U32 R10, RZ, RZ, UR6 ;  /* 0x00000006ff0a7e24 */ /* 0x000fe4000f8e00ff */
[----:B------:R-:W-:Y:S02]  /*1620*/  IMAD.U32 R6, RZ, RZ, UR4 ;  /* 0x00000004ff067e24 */ /* 0x000fe4000f8e00ff */
[----:B------:R-:W-:-:S02]  /*1630*/  IMAD.U32 R7, RZ, RZ, UR5 ;  /* 0x00000005ff077e24 */ /* 0x000fc4000f8e00ff */
[----:B------:R-:W-:Y:S02]  /*1640*/  IMAD.U32 R11, RZ, RZ, UR7 ;  /* 0x00000007ff0b7e24 */ /* 0x000fe4000f8e00ff */
[----:B------:R-:W-:Y:S02]  /*1650*/  IMAD.MOV.U32 R8, RZ, RZ, 0x1e1 ;  /* 0x000001e1ff087424 */ /* 0x000fe400078e00ff */
[----:B------:R-:W-:Y:S02]  /*1660*/  IMAD.MOV.U32 R12, RZ, RZ, 0x1 ;  /* 0x00000001ff0c7424 */ /* 0x000fe400078e00ff */
[----:B0-----:R-:W-:-:S07]  /*1670*/  IMAD.MOV.U32 R13, RZ, RZ, RZ ;  /* 0x000000ffff0d7224 */ /* 0x001fce00078e00ff */
[----:B------:R-:W-:-:S07]  /*1680*/  LEPC R20, `(.L_x_15) ;  /* 0x000000001014794e */ /* 0x000fce0000000000 */
[----:B-1---5:R-:W-:Y:S05]  /*1690*/  CALL.ABS.NOINC R14 ;  /* 0x000000000e007343 */ /* 0x022fea0003c00000 */
.L_x_15:
[----:B------:R-:W-:-:S06]  /*16a0*/  ULOP3.LUT UR4, UR40, 0x1, URZ, 0xfc, !UPT ;  /* 0x0000000128047892 */ /* 0x000fcc000f8efc3f */
[----:B0-----:R-:W-:-:S05]  /*16b0*/  IMAD.U32 R0, RZ, RZ, UR4 ;  /* 0x00000004ff007e24 */ /* 0x001fca000f8e00ff */
[----:B------:R-:W-:-:S13]  /*16c0*/  ISETP.NE.AND P0, PT, R0, 0x3, PT ;  /* 0x000000030000780c */ /* 0x000fda0003f05270 */
[----:B------:R-:W-:Y:S05]  /*16d0*/  @!P0 BRA `(.L_x_16) ;  /* 0x0000000000048947 */ /* 0x000fea0003800000 */
[----:B------:R-:W-:Y:S01]  /*16e0*/  BPT.TRAP 0x1 ;  /* 0x000000040000795c */ /* 0x000fe20000300000 */
.L_x_16:
[----:B------:R-:W-:Y:S02]  /*16f0*/  IMAD.U32 R3, RZ, RZ, UR46 ;  /* 0x0000002eff037e24 */ /* 0x000fe4000f8e00ff */
[----:B------:R-:W-:-:S03]  /*1700*/  IMAD.U32 R0, RZ, RZ, UR43 ;  /* 0x0000002bff007e24 */ /* 0x000fc6000f8e00ff */
[----:B------:R-:W-:Y:S02]  /*1710*/  LEA R3, R3, UR47, 0x3 ;  /* 0x0000002f03037c11 */ /* 0x000fe4000f8e18ff */
[----:B------:R-:W-:-:S04]  /*1720*/  SHF.L.U32 R0, R0, 0x1f, RZ ;  /* 0x0000001f00007819 */ /* 0x000fc800000006ff */
[----:B------:R0:W1:Y:S01]  /*1730*/  SYNCS.PHASECHK.TRANS64.TRYWAIT P1, [R3+URZ], R0 ;  /* 0x00000000030075a7 */ /* 0x000062000802017f */
[----:B------:R-:W-:Y:S05]  /*1740*/  @!P0 BRA `(.L_x_17) ;  /* 0x0000000000048947 */ /* 0x000fea0003800000 */
[----:B------:R-:W-:Y:S01]  /*1750*/  BPT.TRAP 0x1 ;  /* 0x000000040000795c */ /* 0x000fe20000300000 */
.L_x_17:
[----:B------:R-:W-:-:S05]  /*1760*/  IMAD.U32 R4, RZ, RZ, UR44 ;  /* 0x0000002cff047e24 */ /* 0x000fca000f8e00ff */
[----:B------:R-:W-:Y:S01]  /*1770*/  ISETP.GE.AND P2, PT, R4, 0x1, PT ;  /* 0x000000010400780c */ /* 0x000fe20003f46270 */
[----:B-1----:R-:W-:-:S12]  /*1780*/  @P1 BRA `(.L_x_18) ;  /* 0x0000000000081947 */ /* 0x002fd80003800000 */
[----:B------:R-:W1:Y:S02]  /*1790*/  SYNCS.PHASECHK.TRANS64.TRYWAIT P1, [R3+URZ], R0 ;  /* 0x00000000030075a7 */ /* 0x000e64000802017f */
[----:B-1----:R-:W-:Y:S05]  /*17a0*/  @!P1 BRA `(.L_x_19) ;  /* 0x00000080004c9947 */ /* 0x002fea0003800000 */
.L_x_18:
[----:B------:R-:W-:Y:S05]  /*17b0*/  WARPSYNC.ALL ;  /* 0x0000000000007948 */ /* 0x000fea0003800000 */
[----:B------:R-:W-:Y:S01]  /*17c0*/  UIADD3 UR4, UR47, 0x180, URZ ;  /* 0x000001802f047890 */ /* 0x000fe2000fffe03f */
[----:B------:R-:W-:Y:S01]  /*17d0*/  WARPGROUP.ARRIVE ;  /* 0x00000000000079c5 */ /* 0x000fe20000000000 */
[----:B------:R-:W-:Y:S02]  /*17e0*/  UIADD3 UR5, UR47, 0x2180, URZ ;  /* 0x000021802f057890 */ /* 0x000fe4000fffe03f */
[----:B------:R-:W-:Y:S02]  /*17f0*/  USHF.R.U32.HI UR4, URZ, 0x4, UR4 ;  /* 0x000000043f047899 */ /* 0x000fe40008011604 */
[----:B------:R-:W-:-:S02]  /*1800*/  USHF.R.U32.HI UR5, URZ, 0x4, UR5 ;  /* 0x000000043f057899 */ /* 0x000fc40008011605 */
[----:B------:R-:W-:Y:S02]  /*1810*/  ULOP3.LUT UR4, UR4, 0x3fff, URZ, 0xc0, !UPT ;  /* 0x00003fff04047892 */ /* 0x000fe4000f8ec03f */
[----:B------:R-:W-:Y:S02]  /*1820*/  ULOP3.LUT UR5, UR5, 0x3fff, URZ, 0xc0, !UPT ;  /* 0x00003fff05057892 */ /* 0x000fe4000f8ec03f */
[----:B------:R-:W-:Y:S02]  /*1830*/  ULOP3.LUT UR11, UR4, 0x10000, URZ, 0xfc, !UPT ;  /* 0x00010000040b7892 */ /* 0x000fe4000f8efc3f */
[----:B------:R-:W-:Y:S02]  /*1840*/  ULOP3.LUT UR10, UR5, 0x10000, URZ, 0xfc, !UPT ;  /* 0x00010000050a7892 */ /* 0x000fe4000f8efc3f */
[----:B------:R-:W-:Y:S02]  /*1850*/  ULEA UR4, UR46, UR11, 0x7 ;  /* 0x0000000b2e047291 */ /* 0x000fe4000f8e383f */
[----:B------:R-:W-:Y:S01]  /*1860*/  ULEA UR6, UR46, UR10, 0x9 ;  /* 0x0000000a2e067291 */ /* 0x000fe2000f8e483f */
[----:B------:R-:W-:Y:S01]  /*1870*/  UMOV UR5, 0xc0000010 ;  /* 0xc000001000057882 */ /* 0x000fe20000000000 */
[----:B------:R-:W-:-:S07]  /*1880*/  UMOV UR7, 0xc0000010 ;  /* 0xc000001000077882 */ /* 0x000fce0000000000 */
[----:B------:R-:W-:Y:S03]  /*1890*/  IGMMA.64x256x32.S8.S8 R24, gdesc[UR4], RZ, !UPT, gsb0 ;  /* 0x06600000041879f1 */ /* 0x000fe6000c0410ff */
[----:B------:R-:W-:Y:S02]  /*18a0*/  WARPGROUP.DEPBAR.LE gsb0, 0x0 ;  /* 0x00008000000079c5 */ /* 0x000fe40000010000 */
[----:B------:R-:W-:Y:S05]  /*18b0*/  @!P2 BRA `(.L_x_20) ;  /* 0x0000000000b8a947 */ /* 0x000fea0003800000 */
[----:B------:R-:W-:Y:S01]  /*18c0*/  UIADD3 UR4, UR46, 0x1, URZ ;  /* 0x000000012e047890 */ /* 0x000fe2000fffe03f */
[----:B01----:R-:W-:Y:S01]  /*18d0*/  IMAD.U32 R0, RZ, RZ, UR44 ;  /* 0x0000002cff007e24 */ /* 0x003fe2000f8e00ff */
[----:B------:R-:W-:Y:S02]  /*18e0*/  UMOV UR9, UR46 ;  /* 0x0000002e00097c82 */ /* 0x000fe40008000000 */
[----:B------:R-:W-:-:S04]  /*18f0*/  UISETP.NE.AND UP0, UPT, UR4, 0x4, UPT ;  /* 0x000000040400788c */ /* 0x000fc8000bf05270 */
[----:B------:R-:W-:Y:S02]  /*1900*/  USEL UR5, URZ, 0x1, UP0 ;  /* 0x000000013f057887 */ /* 0x000fe40008000000 */
[----:B------:R-:W-:Y:S02]  /*1910*/  USEL UR8, UR4, URZ, UP0 ;  /* 0x0000003f04087287 */ /* 0x000fe40008000000 */
[----:B------:R-:W-:-:S06]  /*1920*/  ULOP3.LUT UR5, UR43, UR5, URZ, 0x3c, !UPT ;  /* 0x000000052b057292 */ /* 0x000fcc000f8e3c3f */
[----:B------:R-:W-:-:S07]  /*1930*/  IMAD.U32 R5, RZ, RZ, UR5 ;  /* 0x00000005ff057e24 */ /* 0x000fce000f8e00ff */
.L_x_27:
[----:B01----:R-:W-:Y:S05]  /*1940*/  @!P0 BRA `(.L_x_21) ;  /* 0x0000000000048947 */ /* 0x003fea0003800000 */
[----:B------:R-:W-:Y:S01]  /*1950*/  BPT.TRAP 0x1 ;  /* 0x000000040000795c */ /* 0x000fe20000300000 */
.L_x_21:
[----:B------:R-:W-:Y:S01]  /*1960*/  ULEA UR4, UR8, UR47, 0x3 ;  /* 0x0000002f08047291 */ /* 0x000fe2000f8e183f */
[----:B------:R-:W-:-:S08]  /*1970*/  SHF.L.U32 R3, R5, 0x1f, RZ ;  /* 0x0000001f05037819 */ /* 0x000fd000000006ff */
[----:B------:R0:W1:Y:S01]  /*1980*/  SYNCS.PHASECHK.TRANS64.TRYWAIT P1, [UR4], R3 ;  /* 0x00000003ff0075a7 */ /* 0x0000620008020144 */
[----:B------:R-:W-:Y:S05]  /*1990*/  @!P0 BRA `(.L_x_22) ;  /* 0x0000000000048947 */ /* 0x000fea0003800000 */
[----:B------:R-:W-:Y:S01]  /*19a0*/  BPT.TRAP 0x1 ;  /* 0x000000040000795c */ /* 0x000fe20000300000 */
.L_x_22:
[----:B-1----:R-:W-:Y:S05]  /*19b0*/  @P1 BRA `(.L_x_23) ;  /* 0x0000000000081947 */ /* 0x002fea0003800000 */
[----:B------:R-:W1:Y:S02]  /*19c0*/  SYNCS.PHASECHK.TRANS64.TRYWAIT P1, [UR4], R3 ;  /* 0x00000003ff0075a7 */ /* 0x000e640008020144 */
[----:B-1----:R-:W-:Y:S05]  /*19d0*/  @!P1 BRA `(.L_x_24) ;  /* 0x0000007c00d49947 */ /* 0x002fea0003800000 */
.L_x_23:
[----:B------:R-:W-:Y:S01]  /*19e0*/  ULEA UR4, UR8, UR11, 0x7 ;  /* 0x0000000b08047291 */ /* 0x000fe2000f8e383f */
[----:B------:R-:W-:Y:S01]  /*19f0*/  WARPGROUP.ARRIVE ;  /* 0x00000000000079c5 */ /* 0x000fe20000000000 */
[----:B------:R-:W-:Y:S01]  /*1a00*/  ULEA UR6, UR8, UR10, 0x9 ;  /* 0x0000000a08067291 */ /* 0x000fe2000f8e483f */
[----:B------:R-:W-:Y:S01]  /*1a10*/  UMOV UR5, 0xc0000010 ;  /* 0xc000001000057882 */ /* 0x000fe20000000000 */
[----:B------:R-:W-:-:S07]  /*1a20*/  UMOV UR7, 0xc0000010 ;  /* 0xc000001000077882 */ /* 0x000fce0000000000 */
[----:B------:R-:W-:Y:S03]  /*1a30*/  IGMMA.64x256x32.S8.S8 R24, gdesc[UR4], R24, gsb0 ;  /* 0x06600000041879f1 */ /* 0x000fe60008041018 */
[----:B------:R-:W-:Y:S02]  /*1a40*/  WARPGROUP.DEPBAR.LE gsb0, 0x0 ;  /* 0x00008000000079c5 */ /* 0x000fe40000010000 */
[----:B------:R-:W-:Y:S05]  /*1a50*/  @!P0 BRA `(.L_x_25) ;  /* 0x0000000000048947 */ /* 0x000fea0003800000 */
[----:B------:R-:W-:Y:S01]  /*1a60*/  BPT.TRAP 0x1 ;  /* 0x000000040000795c */ /* 0x000fe20000300000 */
.L_x_25:
[----:B------:R-:W-:Y:S02]  /*1a70*/  UISETP.GT.U32.AND UP0, UPT, UR40, 0x1, UPT ;  /* 0x000000012800788c */ /* 0x000fe4000bf04070 */
[----:B------:R-:W-:-:S04]  /*1a80*/  ULEA UR4, UR9, UR47, 0x3 ;  /* 0x0000002f09047291 */ /* 0x000fc8000f8e183f */
[----:B------:R-:W-:Y:S01]  /*1a90*/  UIADD3 UR4, UR4, 0x20, URZ ;  /* 0x0000002004047890 */ /* 0x000fe2000fffe03f */
[----:B------:R-:W-:-:S03]  /*1aa0*/  PLOP3.LUT P1, PT, PT, PT, UP0, 0x80, 0x0 ;  /* 0x000000000000781c */ /* 0x000fc60003f2f008 */
[----:B------:R-:W-:-:S09]  /*1ab0*/  UPRMT UR4, URZ, 0x654, UR4 ;  /* 0x000006543f047896 */ /* 0x000fd20008000004 */
[----:B------:R-:W-:Y:S01]  /*1ac0*/  SYNCS.ARRIVE.TRANS64.RED.A1T0 RZ, [UR4], RZ ;  /* 0x000000ffffff79a7 */ /* 0x000fe20008100404 */
[----:B------:R-:W-:Y:S05]  /*1ad0*/  @P1 BRA `(.L_x_26) ;  /* 0x0000000000041947 */ /* 0x000fea0003800000 */
[----:B------:R-:W-:Y:S01]  /*1ae0*/  BPT.TRAP 0x1 ;  /* 0x000000040000795c */ /* 0x000fe20000300000 */
.L_x_26:
[----:B------:R-:W-:Y:S01]  /*1af0*/  UIADD3 UR8, UR8, 0x1, URZ ;  /* 0x0000000108087890 */ /* 0x000fe2000fffe03f */
[C---:B------:R-:W-:Y:S01]  /*1b00*/  ISETP.GT.AND P1, PT, R0.reuse, 0x1, PT ;  /* 0x000000010000780c */ /* 0x040fe20003f24270 */
[----:B------:R-:W-:Y:S01]  /*1b10*/  UIADD3 UR9, UR9, 0x1, URZ ;  /* 0x0000000109097890 */ /* 0x000fe2000fffe03f */
[----:B------:R-:W-:Y:S01]  /*1b20*/  VIADD R0, R0, 0xffffffff ;  /* 0xffffffff00007836 */ /* 0x000fe20000000000 */
[----:B------:R-:W-:Y:S02]  /*1b30*/  UISETP.NE.AND UP0, UPT, UR8, 0x4, UPT ;  /* 0x000000040800788c */ /* 0x000fe4000bf05270 */
[----:B------:R-:W-:Y:S02]  /*1b40*/  UISETP.NE.AND UP1, UPT, UR9, 0x4, UPT ;  /* 0x000000040900788c */ /* 0x000fe4000bf25270 */
[----:B------:R-:W-:Y:S02]  /*1b50*/  USEL UR4, URZ, 0x1, UP0 ;  /* 0x000000013f047887 */ /* 0x000fe40008000000 */
[----:B------:R-:W-:-:S02]  /*1b60*/  USEL UR8, UR8, URZ, UP0 ;  /* 0x0000003f08087287 */ /* 0x000fc40008000000 */
[----:B------:R-:W-:Y:S02]  /*1b70*/  USEL UR9, UR9, URZ, UP1 ;  /* 0x0000003f09097287 */ /* 0x000fe40008800000 */
[----:B------:R-:W-:Y:S01]  /*1b80*/  LOP3.LUT R5, R5, UR4, RZ, 0x3c, !PT ;  /* 0x0000000405057c12 */ /* 0x000fe2000f8e3cff */
[----:B------:R-:W-:Y:S09]  /*1b90*/  @P1 BRA `(.L_x_27) ;  /* 0xfffffffc00681947 */ /* 0x000ff2000383ffff */
.L_x_20:
[----:B01----:R-:W0:Y:S01]  /*1ba0*/  LDC R0, c[0x0][0x28c] ;  /* 0x0000a300ff007b82 */ /* 0x003e220000000800 */
[----:B------:R1:W-:Y:S01]  /*1bb0*/  SYNCS.ARRIVE.TRANS64.A1T0 RZ, [R156+UR49], RZ ;  /* 0x000000ff9cff79a7 */ /* 0x0003e20008100031 */
[----:B0-----:R-:W-:-:S13]  /*1bc0*/  ISETP.GE.AND P1, PT, R0, 0x1, PT ;  /* 0x000000010000780c */ /* 0x001fda0003f26270 */
[----:B-1----:R-:W-:Y:S05]  /*1bd0*/  @!P1 BRA `(.L_x_28) ;  /* 0x0000000000309947 */ /* 0x002fea0003800000 */
[----:B------:R-:W-:Y:S05]  /*1be0*/  @!P0 BRA `(.L_x_29) ;  /* 0x0000000000048947 */ /* 0x000fea0003800000 */
[----:B------:R-:W-:Y:S01]  /*1bf0*/  BPT.TRAP 0x1 ;  /* 0x000000040000795c */ /* 0x000fe20000300000 */
.L_x_29:
[----:B------:R-:W-:Y:S02]  /*1c00*/  UIADD3 UR4, UR44, UR46, URZ ;  /* 0x0000002e2c047290 */ /* 0x000fe4000fffe03f */
[----:B------:R-:W-:Y:S02]  /*1c10*/  UISETP.GT.U32.AND UP0, UPT, UR40, 0x1, UPT ;  /* 0x000000012800788c */ /* 0x000fe4000bf04070 */
[----:B------:R-:W-:-:S04]  /*1c20*/  USHF.L.U32 UR4, UR4, 0x3, URZ ;  /* 0x0000000304047899 */ /* 0x000fc8000800063f */
[----:B------:R-:W-:Y:S01]  /*1c30*/  ULOP3.LUT UR4, UR4, 0x18, URZ, 0xc0, !UPT ;  /* 0x0000001804047892 */ /* 0x000fe2000f8ec03f */
[----:B------:R-:W-:-:S03]  /*1c40*/  PLOP3.LUT P0, PT, PT, PT, UP0, 0x80, 0x0 ;  /* 0x000000000000781c */ /* 0x000fc60003f0f008 */
[----:B------:R-:W-:-:S04]  /*1c50*/  UIADD3 UR4, UR47, 0x20, UR4 ;  /* 0x000000202f047890 */ /* 0x000fc8000fffe004 */
[----:B------:R-:W-:-:S09]  /*1c60*/  UPRMT UR4, URZ, 0x654, UR4 ;  /* 0x000006543f047896 */ /* 0x000fd20008000004 */
[----:B------:R-:W-:Y:S01]  /*1c70*/  SYNCS.ARRIVE.TRANS64.RED.A1T0 RZ, [UR4], RZ ;  /* 0x000000ffffff79a7 */ /* 0x000fe20008100404 */
[----:B------:R-:W-:Y:S05]  /*1c80*/  @P0 BRA `(.L_x_28) ;  /* 0x0000000000040947 */ /* 0x000fea0003800000 */
[----:B------:R-:W-:Y:S01]  /*1c90*/  BPT.TRAP 0x1 ;  /* 0x000000040000795c */ /* 0x000fe20000300000 */
.L_x_28:
[----:B------:R-:W-:Y:S01]  /*1ca0*/  SHF.L.U32 R0, R161, 0x1f, RZ ;  /* 0x0000001fa1007819 */ /* 0x000fe200000006ff */
[----:B------:R-:W-:Y:S01]  /*1cb0*/  UIADD3 UR46, UR50, UR46, URZ ;  /* 0x0000002e322e7290 */ /* 0x000fe2000fffe03f */
[----:B------:R-:W0:Y:S01]  /*1cc0*/  LDC R7, c[0x0][0x288] ;  /* 0x0000a200ff077b82 */ /* 0x000e220000000800 */
[----:B------:R-:W-:Y:S02]  /*1cd0*/  IMAD.SHL.U32 R8, R154, 0x2, RZ ;  /* 0x000000029a087824 */ /* 0x000fe400078e00ff */
[----:B------:R-:W-:Y:S02]  /*1ce0*/  USHF.R.U32.HI UR4, URZ, 0x2, UR46 ;  /* 0x000000023f047899 */ /* 0x000fe4000801162e */
[----:B------:R-:W-:Y:S01]  /*1cf0*/  UISETP.GT.U32.AND UP0, UPT, UR46, 0x3, UPT ;  /* 0x000000032e00788c */ /* 0x000fe2000bf04070 */
[----:B------:R-:W-:Y:S01]  /*1d00*/  SHF.R.S32.HI R9, RZ, 0x1f, R8 ;  /* 0x0000001fff097819 */ /* 0x000fe20000011408 */
[----:B------:R-:W-:Y:S01]  /*1d10*/  ULOP3.LUT UR4, UR4, 0x1, URZ, 0xc0, !UPT ;  /* 0x0000000104047892 */ /* 0x000fe2000f8ec03f */
[----:B------:R-:W1:Y:S01]  /*1d20*/  SYNCS.PHASECHK.TRANS64.TRYWAIT P0, [R155+UR45+0x10], R0 ;  /* 0x000010009b0075a7 */ /* 0x000e62000800016d */
[----:B------:R-:W-:-:S02]  /*1d30*/  UISETP.LT.U32.AND UP0, UPT, UR50, 0x4, UP0 ;  /* 0x000000043200788c */ /* 0x000fc40008701070 */
[----:B------:R-:W-:Y:S02]  /*1d40*/  UISETP.NE.U32.AND UP1, UPT, UR4, 0x1, UPT ;  /* 0x000000010400788c */ /* 0x000fe4000bf25070 */
[----:B------:R-:W-:Y:S02]  /*1d50*/  USEL UR5, URZ, 0x1, !UP0 ;  /* 0x000000013f057887 */ /* 0x000fe4000c000000 */
[----:B------:R-:W-:Y:S02]  /*1d60*/  UISETP.GT.U32.AND UP1, UPT, UR50, 0x3, !UP1 ;  /* 0x000000033200788c */ /* 0x000fe4000cf24070 */
[----:B------:R-:W-:Y:S02]  /*1d70*/  ULOP3.LUT UR46, UR46, 0x3, URZ, 0xc0, !UPT ;  /* 0x000000032e2e7892 */ /* 0x000fe4000f8ec03f */
[----:B------:R-:W-:-:S04]  /*1d80*/  USEL UR4, URZ, 0x1, !UP1 ;  /* 0x000000013f047887 */ /* 0x000fc8000c800000 */
[----:B------:R-:W-:Y:S01]  /*1d90*/  ULOP3.LUT UR43, UR4, UR43, UR5, 0x96, !UPT ;  /* 0x0000002b042b7292 */ /* 0x000fe2000f8e9605 */
[----:B01----:R-:W-:Y:S11]  /*1da0*/  @!P0 BRA `(.L_x_30) ;  /* 0x0000007800f88947 */ /* 0x003ff60003800000 */
.L_x_316:
[----:B0-----:R-:W-:Y:S01]  /*1db0*/  IMAD.SHL.U32 R0, R19, 0x40, RZ ;  /* 0x0000004013007824 */ /* 0x001fe200078e00ff */
[----:B------:R-:W-:Y:S01]  /*1dc0*/  ULDC UR6, c[0x0][0x284] ;  /* 0x0000a10000067ab9 */ /* 0x000fe20000000800 */
[----:B------:R-:W-:Y:S01]  /*1dd0*/  IMAD.SHL.U32 R14, R18, 0x100, RZ ;  /* 0x00000100120e7824 */ /* 0x000fe200078e00ff */
[----:B------:R-:W-:Y:S01]  /*1de0*/  SHF.R.S32.HI R162, RZ, 0x1f, R2 ;  /* 0x0000001fffa27819 */ /* 0x000fe20000011402 */
[----:B------:R-:W-:Y:S01]  /*1df0*/  ULDC.64 UR4, c[0x0][0x5d0] ;  /* 0x0001740000047ab9 */ /* 0x000fe20000000a00 */
[----:B------:R-:W-:Y:S01]  /*1e00*/  ISETP.GE.AND P0, PT, R0, UR6, PT ;  /* 0x0000000600007c0c */ /* 0x000fe2000bf06270 */
[----:B------:R-:W-:Y:S01]  /*1e10*/  IMAD.WIDE.U32 R4, R2, UR4, R8 ;  /* 0x0000000402047c25 */ /* 0x000fe2000f8e0008 */
[----:B------:R-:W-:Y:S02]  /*1e20*/  SHF.R.S32.HI R15, RZ, 0x1f, R14 ;  /* 0x0000001fff0f7819 */ /* 0x000fe4000001140e */
[----:B------:R-:W-:Y:S01]  /*1e30*/  ISETP.GE.OR P0, PT, R14, R7, P0 ;  /* 0x000000070e00720c */ /* 0x000fe20000706670 */
[----:B------:R-:W-:Y:S01]  /*1e40*/  IMAD R3, R162, UR4, RZ ;  /* 0x00000004a2037c24 */ /* 0x000fe2000f8e02ff */
[----:B------:R-:W-:-:S03]  /*1e50*/  IADD3 R4, P1, R14, R4, RZ ;  /* 0x000000040e047210 */ /* 0x000fc60007f3e0ff */
[----:B------:R-:W-:-:S05]  /*1e60*/  IMAD R3, R2, UR5, R3 ;  /* 0x0000000502037c24 */ /* 0x000fca000f8e0203 */
[----:B------:R-:W-:-:S03]  /*1e70*/  IADD3.X R5, R15, R5, R3, P1, !PT ;  /* 0x000000050f057210 */ /* 0x000fc60000ffe403 */
[----:B------:R-:W-:Y:S05]  /*1e80*/  @P0 BRA `(.L_x_31) ;  /* 0x0000006000b00947 */ /* 0x000fea0003800000 */
[----:B------:R-:W0:Y:S01]  /*1e90*/  LDC.64 R12, c[0x0][0x5c8] ;  /* 0x00017200ff0c7b82 */ /* 0x000e220000000a00 */
[----:B------:R-:W-:Y:S01]  /*1ea0*/  IMAD.WIDE R10, R19, 0x40, R152 ;  /* 0x00000040130a7825 */ /* 0x000fe200078e0298 */
[----:B------:R-:W-:Y:S01]  /*1eb0*/  ULDC.64 UR4, c[0x0][0x5c0] ;  /* 0x0001700000047ab9 */ /* 0x000fe20000000a00 */
[----:B------:R-:W-:Y:S02]  /*1ec0*/  BSSY B0, `(.L_x_31) ;  /* 0x0000628000007945 */ /* 0x000fe40003800000 */
[----:B------:R-:W-:Y:S02]  /*1ed0*/  IMAD.IADD R163, R159, 0x1, -R0 ;  /* 0x000000019fa37824 */ /* 0x000fe400078e0a00 */
[-C--:B0-----:R-:W-:Y:S02]  /*1ee0*/  IMAD R3, R11, R12.reuse, RZ ;  /* 0x0000000c0b037224 */ /* 0x081fe400078e02ff */
[----:B------:R-:W-:-:S04]  /*1ef0*/  IMAD.WIDE.U32 R4, R10, R12, R4 ;  /* 0x0000000c0a047225 */ /* 0x000fc800078e0004 */
[----:B------:R-:W-:Y:S01]  /*1f00*/  IMAD R3, R10, R13, R3 ;  /* 0x0000000d0a037224 */ /* 0x000fe200078e0203 */
[----:B------:R-:W-:-:S03]  /*1f10*/  IADD3 R4, P0, R4, UR4, RZ ;  /* 0x0000000404047c10 */ /* 0x000fc6000ff1e0ff */
[----:B------:R-:W-:Y:S01]  /*1f20*/  IMAD.IADD R3, R5, 0x1, R3 ;  /* 0x0000000105037824 */ /* 0x000fe200078e0203 */
[----:B------:R-:W-:-:S04]  /*1f30*/  LEA R6, P1, R12, R4, 0x3 ;  /* 0x000000040c067211 */ /* 0x000fc800078218ff */
[----:B------:R-:W-:Y:S01]  /*1f40*/  IADD3.X R5, R3, UR5, RZ, P0, !PT ;  /* 0x0000000503057c10 */ /* 0x000fe200087fe4ff */
[----:B------:R-:W-:Y:S01]  /*1f50*/  IMAD R3, R154, -0x2, R7 ;  /* 0xfffffffe9a037824 */ /* 0x000fe200078e0207 */
[----:B-----5:R-:W-:Y:S02]  /*1f60*/  ISETP.NE.AND P0, PT, R22, RZ, PT ;  /* 0x000000ff1600720c */ /* 0x020fe40003f05270 */
[----:B------:R-:W-:Y:S01]  /*1f70*/  LEA.HI.X R7, R12, R5, R13, 0x3, P1 ;  /* 0x000000050c077211 */ /* 0x000fe200008f1c0d */
[----:B------:R-:W-:-:S10]  /*1f80*/  IMAD.IADD R0, R3, 0x1, -R14 ;  /* 0x0000000103007824 */ /* 0x000fd400078e0a0e */
[----:B------:R-:W-:Y:S05]  /*1f90*/  @!P0 BRA `(.L_x_32) ;  /* 0x0000004800608947 */ /* 0x000fea0003800000 */
[----:B------:R-:W0:Y:S01]  /*1fa0*/  LDC.64 R18, c[0x0][0x5b0] ;  /* 0x00016c00ff127b82 */ /* 0x000e220000000a00 */
[----:B------:R-:W-:Y:S01]  /*1fb0*/  ULDC.64 UR4, c[0x0][0x5b8] ;  /* 0x00016e0000047ab9 */ /* 0x000fe20000000a00 */
[----:B------:R-:W-:Y:S01]  /*1fc0*/  ISETP.GE.AND P1, PT, R163, 0x1, PT ;  /* 0x00000001a300780c */ /* 0x000fe20003f26270 */
[----:B------:R-:W-:Y:S01]  /*1fd0*/  IMAD.WIDE.U32 R8, R2, UR4, R8 ;  /* 0x0000000402087c25 */ /* 0x000fe2000f8e0008 */
[----:B------:R-:W-:Y:S02]  /*1fe0*/  BSSY B1, `(.L_x_33) ;  /* 0x000000e000017945 */ /* 0x000fe40003800000 */
[----:B------:R-:W-:Y:S01]  /*1ff0*/  ISETP.LT.OR P4, PT, R0, 0x1, !P1 ;  /* 0x000000010000780c */ /* 0x000fe20004f81670 */
[----:B------:R-:W-:Y:S01]  /*2000*/  IMAD R3, R162, UR4, RZ ;  /* 0x00000004a2037c24 */ /* 0x000fe2000f8e02ff */
[----:B------:R-:W1:Y:S01]  /*2010*/  LDC.64 R20, c[0x0][0x5a8] ;  /* 0x00016a00ff147b82 */ /* 0x000e620000000a00 */
[----:B------:R-:W-:Y:S02]  /*2020*/  IADD3 R8, P0, R14, R8, RZ ;  /* 0x000000080e087210 */ /* 0x000fe40007f1e0ff */
[----:B------:R-:W-:-:S05]  /*2030*/  IMAD R3, R2, UR5, R3 ;  /* 0x0000000502037c24 */ /* 0x000fca000f8e0203 */
[----:B------:R-:W-:Y:S01]  /*2040*/  IADD3.X R9, R15, R9, R3, P0, !PT ;  /* 0x000000090f097210 */ /* 0x000fe200007fe403 */
[-C--:B0-----:R-:W-:Y:S02]  /*2050*/  IMAD R12, R11, R18.reuse, RZ ;  /* 0x000000120b0c7224 */ /* 0x081fe400078e02ff */
[----:B------:R-:W-:-:S04]  /*2060*/  IMAD.WIDE.U32 R2, R10, R18, R8 ;  /* 0x000000120a027225 */ /* 0x000fc800078e0008 */
[----:B------:R-:W-:Y:S01]  /*2070*/  IMAD R15, R10, R19, R12 ;  /* 0x000000130a0f7224 */ /* 0x000fe200078e020c */
[----:B-1----:R-:W-:-:S04]  /*2080*/  IADD3 R2, P0, R2, R20, RZ ;  /* 0x0000001402027210 */ /* 0x002fc80007f1e0ff */
[----:B------:R-:W-:Y:S01]  /*2090*/  IADD3.X R3, R21, R3, R15, P0, !PT ;  /* 0x0000000315037210 */ /* 0x000fe200007fe40f */
[----:B------:R-:W-:Y:S08]  /*20a0*/  @P4 BRA `(.L_x_34) ;  /* 0x0000000000044947 */ /* 0x000ff00003800000 */
[----:B------:R0:W5:Y:S02]  /*20b0*/  LDG.E.U8 R160, desc[UR38][R2.64] ;  /* 0x0000002602a07981 */ /* 0x000164000c1e1100 */
.L_x_34:
[----:B------:R-:W-:Y:S05]  /*20c0*/  BSYNC B1 ;  /* 0x0000000000017941 */ /* 0x000fea0003800000 */
.L_x_33:
[C---:B------:R-:W-:Y:S01]  /*20d0*/  SHF.L.U64.HI R13, R18.reuse, 0x3, R19 ;  /* 0x00000003120d7819 */ /* 0x040fe20000010213 */
[----:B------:R-:W-:Y:S01]  /*20e0*/  IMAD.SHL.U32 R12, R18, 0x8, RZ ;  /* 0x00000008120c7824 */ /* 0x000fe200078e00ff */
[----:B-----5:R-:W-:Y:S01]  /*20f0*/  LOP3.LUT R11, R160, 0xffff, RZ, 0xc0, !PT ;  /* 0x0000ffffa00b7812 */ /* 0x020fe200078ec0ff */
[----:B------:R-:W-:Y:S01]  /*2100*/  BSSY B1, `(.L_x_35) ;  /* 0x0000013000017945 */ /* 0x000fe20003800000 */
[----:B------:R-:W-:Y:S01]  /*2110*/  ISETP.GE.AND P0, PT, R163, 0x9, PT ;  /* 0x00000009a300780c */ /* 0x000fe20003f06270 */
[----:B------:R-:W-:Y:S01]  /*2120*/  IMAD.WIDE.U32 R12, R10, R18, R12 ;  /* 0x000000120a0c7225 */ /* 0x000fe200078e000c */
[----:B------:R-:W-:Y:S02]  /*2130*/  PRMT R11, R11, 0x8880, RZ ;  /* 0x000088800b0b7816 */ /* 0x000fe400000000ff */
[----:B------:R-:W-:Y:S01]  /*2140*/  ISETP.LT.OR P5, PT, R0, 0x2, !P0 ;  /* 0x000000020000780c */ /* 0x000fe200047a1670 */
[----:B------:R-:W-:Y:S01]  /*2150*/  IMAD.IADD R13, R15, 0x1, R13 ;  /* 0x000000010f0d7824 */ /* 0x000fe200078e020d */
[----:B------:R-:W-:Y:S01]  /*2160*/  IADD3 R8, P2, P3, R8, R20, R12 ;  /* 0x0000001408087210 */ /* 0x000fe20007b5e00c */
[----:B------:R-:W-:Y:S01]  /*2170*/  IMAD R10, R11, R22, RZ ;  /* 0x000000160b0a7224 */ /* 0x000fe200078e02ff */
[----:B------:R-:W-:-:S02]  /*2180*/  ISETP.LT.OR P6, PT, R0, 0x9, !P1 ;  /* 0x000000090000780c */ /* 0x000fc40004fc1670 */
[----:B------:R-:W-:Y:S01]  /*2190*/  IADD3.X R9, R9, R21, R13, P2, P3 ;  /* 0x0000001509097210 */ /* 0x000fe200017e640d */
[----:B------:R-:W-:Y:S01]  /*21a0*/  @!P4 IMAD R11, R24, R23, R10 ;  /* 0x00000017180bc224 */ /* 0x000fe200078e020a */
[C---:B------:R-:W-:Y:S02]  /*21b0*/  ISETP.LT.OR P3, PT, R0.reuse, 0x2, !P1 ;  /* 0x000000020000780c */ /* 0x040fe40004f61670 */
[C---:B------:R-:W-:Y:S02]  /*21c0*/  ISETP.LT.OR P2, PT, R0.reuse, 0xa, !P1 ;  /* 0x0000000a0000780c */ /* 0x040fe40004f41670 */
[----:B------:R1:W-:Y:S01]  /*21d0*/  @!P4 STG.E.U8 desc[UR38][R4.64], R11 ;  /* 0x0000000b0400c986 */ /* 0x0003e2000c101126 */
[----:B------:R-:W-:-:S08]  /*21e0*/  ISETP.LT.OR P4, PT, R0, 0x1, !P0 ;  /* 0x000000010000780c */ /* 0x000fd00004781670 */
[----:B------:R-:W-:Y:S05]  /*21f0*/  @P3 BRA `(.L_x_36) ;  /* 0x00000000000c3947 */ /* 0x000fea0003800000 */
[----:B------:R-:W1:Y:S02]  /*2200*/  LDG.E.U8 R160, desc[UR38][R2.64+0x1] ;  /* 0x0000012602a07981 */ /* 0x000e64000c1e1100 */
[----:B-1----:R-:W-:-:S05]  /*2210*/  PRMT R11, R160, 0x8880, RZ ;  /* 0x00008880a00b7816 */ /* 0x002fca00000000ff */
[----:B------:R-:W-:-:S07]  /*2220*/  IMAD R10, R11, R22, RZ ;  /* 0x000000160b0a7224 */ /* 0x000fce00078e02ff */
.L_x_36:
[----:B------:R-:W-:Y:S05]  /*2230*/  BSYNC B1 ;  /* 0x0000000000017941 */ /* 0x000fea0003800000 */
.L_x_35:
[----:B------:R-:W-:Y:S01]  /*2240*/  @!P3 IMAD R25, R25, R23, R10 ;  /* 0x000000171919b224 */ /* 0x000fe200078e020a */
[----:B------:R-:W-:Y:S04]  /*2250*/  BSSY B1, `(.L_x_37) ;  /* 0x0000006000017945 */ /* 0x000fe80003800000 */
[----:B------:R2:W-:Y:S01]  /*2260*/  @!P3 STG.E.U8 desc[UR38][R4.64+0x1], R25 ;  /* 0x000001190400b986 */ /* 0x0005e2000c101126 */
[----:B------:R-:W-:Y:S05]  /*2270*/  @P4 BRA `(.L_x_38) ;  /* 0x00000000000c4947 */ /* 0x000fea0003800000 */
[----:B------:R-:W1:Y:S02]  /*2280*/  LDG.E.U8 R160, desc[UR38][R8.64] ;  /* 0x0000002608a07981 */ /* 0x000e64000c1e1100 */
[----:B-1----:R-:W-:-:S05]  /*2290*/  PRMT R11, R160, 0x8880, RZ ;  /* 0x00008880a00b7816 */ /* 0x002fca00000000ff */
[----:B------:R-:W-:-:S07]  /*22a0*/  IMAD R10, R11, R22, RZ ;  /* 0x000000160b0a7224 */ /* 0x000fce00078e02ff */
.L_x_38:
[----:B------:R-:W-:Y:S05]  /*22b0*/  BSYNC B1 ;  /* 0x0000000000017941 */ /* 0x000fea0003800000 */
.L_x_37:
[----:B-1----:R-:W-:Y:S01]  /*22c0*/  @!P4 IMAD R11, R26, R23, R10 ;  /* 0x000000171a0bc224 */ /* 0x002fe200078e020a */
[----:B------:R-:W-:Y:S04]  /*22d0*/  BSSY B1, `(.L_x_39) ;  /* 0x0000006000017945 */ /* 0x000fe80003800000 */
[----:B------:R1:W-:Y:S01]  /*22e0*/  @!P4 STG.E.U8 desc[UR38][R6.64], R11 ;  /* 0x0000000b0600c986 */ /* 0x0003e2000c101126 */
[----:B------:R-:W-:Y:S05]  /*22f0*/  @P5 BRA `(.L_x_40) ;  /* 0x00000000000c5947 */ /* 0x000fea0003800000 */
[----:B------:R-:W1:Y:S02]  /*2300*/  LDG.E.U8 R160, desc[UR38][R8.64+0x1] ;  /* 0x0000012608a07981 */ /* 0x000e64000c1e1100 */
[----:B-1----:R-:W-:-:S05]  /*2310*/  PRMT R11, R160, 0x8880, RZ ;  /* 0x00008880a00b7816 */ /* 0x002fca00000000ff */
[----:B------:R-:W-:-:S07]  /*2320*/  IMAD R10, R11, R22, RZ ;  /* 0x000000160b0a7224 */ /* 0x000fce00078e02ff */
.L_x_40:
[----:B------:R-:W-:Y:S05]  /*2330*/  BSYNC B1 ;  /* 0x0000000000017941 */ /* 0x000fea0003800000 */
.L_x_39:
[----:B------:R-:W-:Y:S01]  /*2340*/  @!P5 IMAD R27, R27, R23, R10 ;  /* 0x000000171b1bd224 */ /* 0x000fe200078e020a */
[----:B------:R-:W-:Y:S04]  /*2350*/  BSSY B1, `(.L_x_41) ;  /* 0x0000006000017945 */ /* 0x000fe80003800000 */
[----:B------:R3:W-:Y:S01]  /*2360*/  @!P5 STG.E.U8 desc[UR38][R6.64+0x1], R27 ;  /* 0x0000011b0600d986 */ /* 0x0007e2000c101126 */
[----:B------:R-:W-:Y:S05]  /*2370*/  @P6 BRA `(.L_x_42) ;  /* 0x00000000000c6947 */ /* 0x000fea0003800000 */
[----:B------:R-:W1:Y:S02]  /*2380*/  LDG.E.U8 R160, desc[UR38][R2.64+0x8] ;  /* 0x0000082602a07981 */ /* 0x000e64000c1e1100 */
[----:B-1----:R-:W-:-:S05]  /*2390*/  PRMT R11, R160, 0x8880, RZ ;  /* 0x00008880a00b7816 */ /* 0x002fca00000000ff */
[----:B------:R-:W-:-:S07]  /*23a0*/  IMAD R10, R11, R22, RZ ;  /* 0x000000160b0a7224 */ /* 0x000fce00078e02ff */
.L_x_42:
[----:B------:R-:W-:Y:S05]  /*23b0*/  BSYNC B1 ;  /* 0x0000000000017941 */ /* 0x000fea0003800000 */
.L_x_41:
[----:B-1----:R-:W-:Y:S01]  /*23c0*/  @!P6 IMAD R11, R28, R23, R10 ;  /* 0x000000171c0be224 */ /* 0x002fe200078e020a */
[----:B------:R-:W-:Y:S04]  /*23d0*/  BSSY B1, `(.L_x_43) ;  /* 0x0000006000017945 */ /* 0x000fe80003800000 */
[----:B------:R1:W-:Y:S01]  /*23e0*/  @!P6 STG.E.U8 desc[UR38][R4.64+0x8], R11 ;  /* 0x0000080b0400e986 */ /* 0x0003e2000c101126 */
[----:B------:R-:W-:Y:S05]  /*23f0*/  @P2 BRA `(.L_x_44) ;  /* 0x00000000000c2947 */ /* 0x000fea0003800000 */
[----:B------:R-:W1:Y:S02]  /*2400*/  LDG.E.U8 R160, desc[UR38][R2.64+0x9] ;  /* 0x0000092602a07981 */ /* 0x000e64000c1e1100 */
[----:B-1----:R-:W-:-:S05]  /*2410*/  PRMT R11, R160, 0x8880, RZ ;  /* 0x00008880a00b7816 */ /* 0x002fca00000000ff */
[----:B------:R-:W-:-:S07]  /*2420*/  IMAD R10, R11, R22, RZ ;  /* 0x000000160b0a7224 */ /* 0x000fce00078e02ff */
.L_x_44:
[----:B------:R-:W-:Y:S05]  /*2430*/  BSYNC B1 ;  /* 0x0000000000017941 */ /* 0x000fea0003800000 */
.L_x_43:
[C---:B------:R-:W-:Y:S01]  /*2440*/  ISETP.LT.OR P4, PT, R0.reuse, 0x9, !P0 ;  /* 0x000000090000780c */ /* 0x040fe20004781670 */
[----:B------:R-:W-:Y:S01]  /*2450*/  @!P2 IMAD R29, R29, R23, R10 ;  /* 0x000000171d1da224 */ /* 0x000fe200078e020a */
[----:B------:R-:W-:Y:S01]  /*2460*/  BSSY B1, `(.L_x_45) ;  /* 0x000000a000017945 */ /* 0x000fe20003800000 */
[C---:B------:R-:W-:Y:S02]  /*2470*/  ISETP.LT.OR P3, PT, R0.reuse, 0xa, !P0 ;  /* 0x0000000a0000780c */ /* 0x040fe40004761670 */
[C---:B------:R-:W-:Y:S01]  /*2480*/  ISETP.LT.OR P5, PT, R0.reuse, 0x11, !P1 ;  /* 0x000000110000780c */ /* 0x040fe20004fa1670 */
[----:B------:R4:W-:Y:S01]  /*2490*/  @!P2 STG.E.U8 desc[UR38][R4.64+0x9], R29 ;  /* 0x0000091d0400a986 */ /* 0x0009e2000c101126 */
[C---:B------:R-:W-:Y:S02]  /*24a0*/  ISETP.LT.OR P6, PT, R0.reuse, 0x12, !P1 ;  /* 0x000000120000780c */ /* 0x040fe40004fc1670 */
[----:B------:R-:W-:-:S04]  /*24b0*/  ISETP.LT.OR P2, PT, R0, 0x11, !P0 ;  /* 0x000000110000780c */ /* 0x000fc80004741670 */
[----:B------:R-:W-:Y:S09]  /*24c0*/  @P4 BRA `(.L_x_46) ;  /* 0x00000000000c4947 */ /* 0x000ff20003800000 */
[----:B------:R-:W1:Y:S02]  /*24d0*/  LDG.E.U8 R160, desc[UR38][R8.64+0x8] ;  /* 0x0000082608a07981 */ /* 0x000e64000c1e1100 */
[----:B-1----:R-:W-:-:S05]  /*24e0*/  PRMT R11, R160, 0x8880, RZ ;  /* 0x00008880a00b7816 */ /* 0x002fca00000000ff */
[----:B------:R-:W-:-:S07]  /*24f0*/  IMAD R10, R11, R22, RZ ;  /* 0x000000160b0a7224 */ /* 0x000fce00078e02ff */
.L_x_46:
[----:B------:R-:W-:Y:S05]  /*2500*/  BSYNC B1 ;  /* 0x0000000000017941 */ /* 0x000fea0003800000 */
.L_x_45:
[----:B-1----:R-:W-:Y:S01]  /*2510*/  @!P4 IMAD R11, R30, R23, R10 ;  /* 0x000000171e0bc224 */ /* 0x002fe200078e020a */
[----:B------:R-:W-:Y:S04]  /*2520*/  BSSY B1, `(.L_x_47) ;  /* 0x0000006000017945 */ /* 0x000fe80003800000 */
[----:B------:R1:W-:Y:S01]  /*2530*/  @!P4 STG.E.U8 desc[UR38][R6.64+0x8], R11 ;  /* 0x0000080b0600c986 */ /* 0x0003e2000c101126 */
[----:B------:R-:W-:Y:S05]  /*2540*/  @P3 BRA `(.L_x_48) ;  /* 0x00000000000c3947 */ /* 0x000fea0003800000 */
[----:B------:R-:W1:Y:S02]  /*2550*/  LDG.E.U8 R160, desc[UR38][R8.64+0x9] ;  /* 0x0000092608a07981 */ /* 0x000e64000c1e1100 */
[----:B-1----:R-:W-:-:S05]  /*2560*/  PRMT R11, R160, 0x8880, RZ ;  /* 0x00008880a00b7816 */ /* 0x002fca00000000ff */
[----:B------:R-:W-:-:S07]  /*2570*/  IMAD R10, R11, R22, RZ ;  /* 0x000000160b0a7224 */ /* 0x000fce00078e02ff */
.L_x_48:
[----:B------:R-:W-:Y:S05]  /*2580*/  BSYNC B1 ;  /* 0x0000000000017941 */ /* 0x000fea0003800000 */
.L_x_47:
[----:B------:R-:W-:Y:S01]  /*2590*/  @!P3 IMAD R31, R31, R23, R10 ;  /* 0x000000171f1fb224 */ /* 0x000fe200078e020a */
[----:B------:R-:W-:Y:S04]  /*25a0*/  BSSY B1, `(.L_x_49) ;  /* 0x0000006000017945 */ /* 0x000fe80003800000 */
[----:B------:R0:W-:Y:S01]  /*25b0*/  @!P3 STG.E.U8 desc[UR38][R6.64+0x9], R31 ;  /* 0x0000091f0600b986 */ /* 0x0001e2000c101126 */
[----:B------:R-:W-:Y:S05]  /*25c0*/  @P5 BRA `(.L_x_50) ;  /* 0x00000000000c5947 */ /* 0x000fea0003800000 */
[----:B------:R-:W1:Y:S02]  /*25d0*/  LDG.E.U8 R160, desc[UR38][R2.64+0x10] ;  /* 0x0000102602a07981 */ /* 0x000e64000c1e1100 */
[----:B-1----:R-:W-:-:S05]  /*25e0*/  PRMT R11, R160, 0x8880, RZ ;  /* 0x00008880a00b7816 */ /* 0x002fca00000000ff */
[----:B------:R-:W-:-:S07]  /*25f0*/  IMAD R10, R11, R22, RZ ;  /* 0x000000160b0a7224 */ /* 0x000fce00078e02ff */
.L_x_50:
[----:B------:R-:W-:Y:S05]  /*2600*/  BSYNC B1 ;  /* 0x0000000000017941 */ /* 0x000fea0003800000 */
.L_x_49:
[----:B-1----:R-:W-:Y:S01]  /*2610*/  @!P5 IMAD R11, R32, R23, R10 ;  /* 0x00000017200bd224 */ /* 0x002fe200078e020a */
[----:B------:R-:W-:Y:S04]  /*2620*/  BSSY B1, `(.L_x_51) ;  /* 0x0000006000017945 */ /* 0x000fe80003800000 */
[----:B------:R1:W-:Y:S01]  /*2630*/  @!P5 STG.E.U8 desc[UR38][R4.64+0x10], R11 ;  /* 0x0000100b0400d986 */ /* 0x0003e2000c101126 */
[----:B------:R-:W-:Y:S05]  /*2640*/  @P6 BRA `(.L_x_52) ;  /* 0x00000000000c6947 */ /* 0x000fea0003800000 */
[----:B------:R-:W1:Y:S02]  /*2650*/  LDG.E.U8 R160, desc[UR38][R2.64+0x11] ;  /* 0x0000112602a07981 */ /* 0x000e64000c1e1100 */
[----:B-1----:R-:W-:-:S05]  /*2660*/  PRMT R11, R160, 0x8880, RZ ;  /* 0x00008880a00b7816 */ /* 0x002fca00000000ff */
[----:B------:R-:W-:-:S07]  /*2670*/  IMAD R10, R11, R22, RZ ;  /* 0x000000160b0a7224 */ /* 0x000fce00078e02ff */
.L_x_52:
[----:B------:R-:W-:Y:S05]  /*2680*/  BSYNC B1 ;  /* 0x0000000000017941 */ /* 0x000fea0003800000 */
.L_x_51:
[----:B------:R-:W-:Y:S01]  /*2690*/  @!P6 IMAD R33, R33, R23, R10 ;  /* 0x000000172121e224 */ /* 0x000fe200078e020a */
[----:B------:R-:W-:Y:S04]  /*26a0*/  BSSY B1, `(.L_x_53) ;  /* 0x0000006000017945 */ /* 0x000fe80003800000 */
[----:B------:R0:W-:Y:S01]  /*26b0*/  @!P6 STG.E.U8 desc[UR38][R4.64+0x11], R33 ;  /* 0x000011210400e986 */ /* 0x0001e2000c101126 */
[----:B------:R-:W-:Y:S05]  /*26c0*/  @P2 BRA `(.L_x_54) ;  /* 0x00000000000c2947 */ /* 0x000fea0003800000 */
[----:B------:R-:W1:Y:S02]  /*26d0*/  LDG.E.U8 R160, desc[UR38][R8.64+0x10] ;  /* 0x0000102608a07981 */ /* 0x000e64000c1e1100 */
[----:B-1----:R-:W-:-:S05]  /*26e0*/  PRMT R11, R160, 0x8880, RZ ;  /* 0x00008880a00b7816 */ /* 0x002fca00000000ff */
[----:B------:R-:W-:-:S07]  /*26f0*/  IMAD R10, R11, R22, RZ ;  /* 0x000000160b0a7224 */ /* 0x000fce00078e02ff */
.L_x_54:
[----:B------:R-:W-:Y:S05]  /*2700*/  BSYNC B1 ;  /* 0x0000000000017941 */ /* 0x000fea0003800000 */
.L_x_53:
[----:B------:R-:W-:Y:S01]  /*2710*/  ISETP.LT.OR P4, PT, R0, 0x12, !P0 ;  /* 0x000000120000780c */ /* 0x000fe20004781670 */
[----:B-1----:R-:W-:Y:S01]  /*2720*/  @!P2 IMAD R11, R34, R23, R10 ;  /* 0x00000017220ba224 */ /* 0x002fe200078e020a */
        /* <DEDUP_REMOVED lines=10> */
.L_x_56:
[----:B------:R-:W-:Y:S05]  /*27d0*/  BSYNC B1 ;  /* 0x0000000000017941 */ /* 0x000fea0003800000 */
.L_x_55:
[----:B------:R-:W-:Y:S01]  /*27e0*/  @!P4 IMAD R35, R35, R23, R10 ;  /* 0x000000172323c224 */ /* 0x000fe200078e020a */
[----:B------:R-:W-:Y:S04]  /*27f0*/  BSSY B1, `(.L_x_57) ;  /* 0x0000006000017945 */ /* 0x000fe80003800000 */
[----:B------:R0:W-:Y:S01]  /*2800*/  @!P4 STG.E.U8 desc[UR38][R6.64+0x11], R35 ;  /* 0x000011230600c986 */ /* 0x0001e2000c101126 */
[----:B------:R-:W-:Y:S05]  /*2810*/  @P3 BRA `(.L_x_58) ;  /* 0x00000000000c3947 */ /* 0x000fea0003800000 */
[----:B------:R-:W1:Y:S02]  /*2820*/  LDG.E.U8 R160, desc[UR38][R2.64+0x18] ;  /* 0x0000182602a07981 */ /* 0x000e64000c1e1100 */
[----:B-1----:R-:W-:-:S05]  /*2830*/  PRMT R11, R160, 0x8880, RZ ;  /* 0x00008880a00b7816 */ /* 0x002fca00000000ff */
[----:B------:R-:W-:-:S07]  /*2840*/  IMAD R10, R11, R22, RZ ;  /* 0x000000160b0a7224 */ /* 0x000fce00078e02ff */
.L_x_58:
[----:B------:R-:W-:Y:S05]  /*2850*/  BSYNC B1 ;  /* 0x0000000000017941 */ /* 0x000fea0003800000 */
.L_x_57:
[----:B-1----:R-:W-:Y:S01]  /*2860*/  @!P3 IMAD R11, R36, R23, R10 ;  /* 0x00000017240bb224 */ /* 0x002fe200078e020a */
[----:B------:R-:W-:Y:S04]  /*2870*/  BSSY B1, `(.L_x_59) ;  /* 0x0000006000017945 */ /* 0x000fe80003800000 */
[----:B------:R1:W-:Y:S01]  /*2880*/  @!P3 STG.E.U8 desc[UR38][R4.64+0x18], R11 ;  /* 0x0000180b0400b986 */ /* 0x0003e2000c101126 */
[----:B------:R-:W-:Y:S05]  /*2890*/  @P5 BRA `(.L_x_60) ;  /* 0x00000000000c5947 */ /* 0x000fea0003800000 */
[----:B------:R-:W1:Y:S02]  /*28a0*/  LDG.E.U8 R160, desc[UR38][R2.64+0x19] ;  /* 0x0000192602a07981 */ /* 0x000e64000c1e1100 */
[----:B-1----:R-:W-:-:S05]  /*28b0*/  PRMT R11, R160, 0x8880, RZ ;  /* 0x00008880a00b7816 */ /* 0x002fca00000000ff */
[----:B------:R-:W-:-:S07]  /*28c0*/  IMAD R10, R11, R22, RZ ;  /* 0x000000160b0a7224 */ /* 0x000fce00078e02ff */
.L_x_60:
[----:B------:R-:W-:Y:S05]  /*28d0*/  BSYNC B1 ;  /* 0x0000000000017941 */ /* 0x000fea0003800000 */
.L_x_59:
[----:B------:R-:W-:Y:S01]  /*28e0*/  @!P5 IMAD R37, R37, R23, R10 ;  /* 0x000000172525d224 */ /* 0x000fe200078e020a */
[----:B------:R-:W-:Y:S04]  /*28f0*/  BSSY B1, `(.L_x_61) ;  /* 0x0000006000017945 */ /* 0x000fe80003800000 */
[----:B------:R0:W-:Y:S01]  /*2900*/  @!P5 STG.E.U8 desc[UR38][R4.64+0x19], R37 ;  /* 0x000019250400d986 */ /* 0x0001e2000c101126 */
[----:B------:R-:W-:Y:S05]  /*2910*/  @P6 BRA `(.L_x_62) ;  /* 0x00000000000c6947 */ /* 0x000fea0003800000 */
[----:B------:R-:W1:Y:S02]  /*2920*/  LDG.E.U8 R160, desc[UR38][R8.64+0x18] ;  /* 0x0000182608a07981 */ /* 0x000e64000c1e1100 */
[----:B-1----:R-:W-:-:S05]  /*2930*/  PRMT R11, R160, 0x8880, RZ ;  /* 0x00008880a00b7816 */ /* 0x002fca00000000ff */
[----:B------:R-:W-:-:S07]  /*2940*/  IMAD R10, R11, R22, RZ ;  /* 0x000000160b0a7224 */ /* 0x000fce00078e02ff */
.L_x_62:
[----:B------:R-:W-:Y:S05]  /*2950*/  BSYNC B1 ;  /* 0x0000000000017941 */ /* 0x000fea0003800000 */
.L_x_61:
[----:B-1----:R-:W-:Y:S01]  /*2960*/  @!P6 IMAD R11, R38, R23, R10 ;  /* 0x00000017260be224 */ /* 0x002fe200078e020a */
[----:B------:R-:W-:Y:S04]  /*2970*/  BSSY B1, `(.L_x_63) ;  /* 0x0000006000017945 */ /* 0x000fe80003800000 */
[----:B------:R1:W-:Y:S01]  /*2980*/  @!P6 STG.E.U8 desc[UR38][R6.64+0x18], R11 ;  /* 0x0000180b0600e986 */ /* 0x0003e2000c101126 */
[----:B------:R-:W-:Y:S05]  /*2990*/  @P2 BRA `(.L_x_64) ;  /* 0x00000000000c2947 */ /* 0x000fea0003800000 */
[----:B------:R-:W1:Y:S02]  /*29a0*/  LDG.E.U8 R160, desc[UR38][R8.64+0x19] ;  /* 0x0000192608a07981 */ /* 0x000e64000c1e1100 */
[----:B-1----:R-:W-:-:S05]  /*29b0*/  PRMT R11, R160, 0x8880, RZ ;  /* 0x00008880a00b7816 */ /* 0x002fca00000000ff */
[----:B------:R-:W-:-:S07]  /*29c0*/  IMAD R10, R11, R22, RZ ;  /* 0x000000160b0a7224 */ /* 0x000fce00078e02ff */
.L_x_64:
[----:B------:R-:W-:Y:S05]  /*29d0*/  BSYNC B1 ;  /* 0x0000000000017941 */ /* 0x000fea0003800000 */
.L_x_63:
        /* <DEDUP_REMOVED lines=12> */
.L_x_66:
[----:B------:R-:W-:Y:S05]  /*2aa0*/  BSYNC B1 ;  /* 0x0000000000017941 */ /* 0x000fea0003800000 */
.L_x_65:
[----:B-1----:R-:W-:Y:S01]  /*2ab0*/  @!P4 IMAD R11, R40, R23, R10 ;  /* 0x00000017280bc224 */ /* 0x002fe200078e020a */
[----:B------:R-:W-:Y:S04]  /*2ac0*/  BSSY B1, `(.L_x_67) ;  /* 0x0000006000017945 */ /* 0x000fe80003800000 */
[----:B------:R1:W-:Y:S01]  /*2ad0*/  @!P4 STG.E.U8 desc[UR38][R4.64+0x20], R11 ;  /* 0x0000200b0400c986 */ /* 0x0003e2000c101126 */
[----:B------:R-:W-:Y:S05]  /*2ae0*/  @P3 BRA `(.L_x_68) ;  /* 0x00000000000c3947 */ /* 0x000fea0003800000 */
[----:B------:R-:W1:Y:S02]  /*2af0*/  LDG.E.U8 R160, desc[UR38][R2.64+0x21] ;  /* 0x0000212602a07981 */ /* 0x000e64000c1e1100 */
[----:B-1----:R-:W-:-:S05]  /*2b00*/  PRMT R11, R160, 0x8880, RZ ;  /* 0x00008880a00b7816 */ /* 0x002fca00000000ff */
[----:B------:R-:W-:-:S07]  /*2b10*/  IMAD R10, R11, R22, RZ ;  /* 0x000000160b0a7224 */ /* 0x000fce00078e02ff */
.L_x_68:
[----:B------:R-:W-:Y:S05]  /*2b20*/  BSYNC B1 ;  /* 0x0000000000017941 */ /* 0x000fea0003800000 */
.L_x_67:
[----:B------:R-:W-:Y:S01]  /*2b30*/  @!P3 IMAD R41, R41, R23, R10 ;  /* 0x000000172929b224 */ /* 0x000fe200078e020a */
[----:B------:R-:W-:Y:S04]  /*2b40*/  BSSY B1, `(.L_x_69) ;  /* 0x0000006000017945 */ /* 0x000fe80003800000 */
[----:B------:R0:W-:Y:S01]  /*2b50*/  @!P3 STG.E.U8 desc[UR38][R4.64+0x21], R41 ;  /* 0x000021290400b986 */ /* 0x0001e2000c101126 */
[----:B------:R-:W-:Y:S05]  /*2b60*/  @P5 BRA `(.L_x_70) ;  /* 0x00000000000c5947 */ /* 0x000fea0003800000 */
[----:B------:R-:W1:Y:S02]  /*2b70*/  LDG.E.U8 R160, desc[UR38][R8.64+0x20] ;  /* 0x0000202608a07981 */ /* 0x000e64000c1e1100 */
[----:B-1----:R-:W-:-:S05]  /*2b80*/  PRMT R11, R160, 0x8880, RZ ;  /* 0x00008880a00b7816 */ /* 0x002fca00000000ff */
[----:B------:R-:W-:-:S07]  /*2b90*/  IMAD R10, R11, R22, RZ ;  /* 0x000000160b0a7224 */ /* 0x000fce00078e02ff */
.L_x_70:
[----:B------:R-:W-:Y:S05]  /*2ba0*/  BSYNC B1 ;  /* 0x0000000000017941 */ /* 0x000fea0003800000 */
.L_x_69:
[----:B-1----:R-:W-:Y:S01]  /*2bb0*/  @!P5 IMAD R11, R42, R23, R10 ;  /* 0x000000172a0bd224 */ /* 0x002fe200078e020a */
[----:B------:R-:W-:Y:S04]  /*2bc0*/  BSSY B1, `(.L_x_71) ;  /* 0x0000006000017945 */ /* 0x000fe80003800000 */
[----:B------:R1:W-:Y:S01]  /*2bd0*/  @!P5 STG.E.U8 desc[UR38][R6.64+0x20], R11 ;  /* 0x0000200b0600d986 */ /* 0x0003e2000c101126 */
[----:B------:R-:W-:Y:S05]  /*2be0*/  @P6 BRA `(.L_x_72) ;  /* 0x00000000000c6947 */ /* 0x000fea0003800000 */
[----:B------:R-:W1:Y:S02]  /*2bf0*/  LDG.E.U8 R160, desc[UR38][R8.64+0x21] ;  /* 0x0000212608a07981 */ /* 0x000e64000c1e1100 */
[----:B-1----:R-:W-:-:S05]  /*2c00*/  PRMT R11, R160, 0x8880, RZ ;  /* 0x00008880a00b7816 */ /* 0x002fca00000000ff */
[----:B------:R-:W-:-:S07]  /*2c10*/  IMAD R10, R11, R22, RZ ;  /* 0x000000160b0a7224 */ /* 0x000fce00078e02ff */
.L_x_72:
[----:B------:R-:W-:Y:S05]  /*2c20*/  BSYNC B1 ;  /* 0x0000000000017941 */ /* 0x000fea0003800000 */
.L_x_71:
[----:B------:R-:W-:Y:S01]  /*2c30*/  @!P6 IMAD R43, R43, R23, R10 ;  /* 0x000000172b2be224 */ /* 0x000fe200078e020a */
[----:B------:R-:W-:Y:S04]  /*2c40*/  BSSY B1, `(.L_x_73) ;  /* 0x0000006000017945 */ /* 0x000fe80003800000 */
[----:B------:R0:W-:Y:S01]  /*2c50*/  @!P6 STG.E.U8 desc[UR38][R6.64+0x21], R43 ;  /* 0x0000212b0600e986 */ /* 0x0001e2000c101126 */
[----:B------:R-:W-:Y:S05]  /*2c60*/  @P2 BRA `(.L_x_74) ;  /* 0x00000000000c2947 */ /* 0x000fea0003800000 */
[----:B------:R-:W1:Y:S02]  /*2c70*/  LDG.E.U8 R160, desc[UR38][R2.64+0x28] ;  /* 0x0000282602a07981 */ /* 0x000e64000c1e1100 */
[----:B-1----:R-:W-:-:S05]  /*2c80*/  PRMT R11, R160, 0x8880, RZ ;  /* 0x00008880a00b7816 */ /* 0x002fca00000000ff */
[----:B------:R-:W-:-:S07]  /*2c90*/  IMAD R10, R11, R22, RZ ;  /* 0x000000160b0a7224 */ /* 0x000fce00078e02ff */
.L_x_74:
[----:B------:R-:W-:Y:S05]  /*2ca0*/  BSYNC B1 ;  /* 0x0000000000017941 */ /* 0x000fea0003800000 */
.L_x_73:
        /* <DEDUP_REMOVED lines=12> */
.L_x_76:
[----:B------:R-:W-:Y:S05]  /*2d70*/  BSYNC B1 ;  /* 0x0000000000017941 */ /* 0x000fea0003800000 */
.L_x_75:
[----:B------:R-:W-:Y:S01]  /*2d80*/  @!P4 IMAD R45, R45, R23, R10 ;  /* 0x000000172d2dc224 */ /* 0x000fe200078e020a */
[----:B------:R-:W-:Y:S04]  /*2d90*/  BSSY B1, `(.L_x_77) ;  /* 0x0000006000017945 */ /* 0x000fe80003800000 */
[----:B------:R0:W-:Y:S01]  /*2da0*/  @!P4 STG.E.U8 desc[UR38][R4.64+0x29], R45 ;  /* 0x0000292d0400c986 */ /* 0x0001e2000c101126 */
[----:B------:R-:W-:Y:S05]  /*2db0*/  @P3 BRA `(.L_x_78) ;  /* 0x00000000000c3947 */ /* 0x000fea0003800000 */
[----:B------:R-:W1:Y:S02]  /*2dc0*/  LDG.E.U8 R160, desc[UR38][R8.64+0x28] ;  /* 0x0000282608a07981 */ /* 0x000e64000c1e1100 */
[----:B-1----:R-:W-:-:S05]  /*2dd0*/  PRMT R11, R160, 0x8880, RZ ;  /* 0x00008880a00b7816 */ /* 0x002fca00000000ff */
[----:B------:R-:W-:-:S07]  /*2de0*/  IMAD R10, R11, R22, RZ ;  /* 0x000000160b0a7224 */ /* 0x000fce00078e02ff */
.L_x_78:
[----:B------:R-:W-:Y:S05]  /*2df0*/  BSYNC B1 ;  /* 0x0000000000017941 */ /* 0x000fea0003800000 */
.L_x_77:
[----:B-1----:R-:W-:Y:S01]  /*2e00*/  @!P3 IMAD R11, R46, R23, R10 ;  /* 0x000000172e0bb224 */ /* 0x002fe200078e020a */
[----:B------:R-:W-:Y:S04]  /*2e10*/  BSSY B1, `(.L_x_79) ;  /* 0x0000006000017945 */ /* 0x000fe80003800000 */
[----:B------:R1:W-:Y:S01]  /*2e20*/  @!P3 STG.E.U8 desc[UR38][R6.64+0x28], R11 ;  /* 0x0000280b0600b986 */ /* 0x0003e2000c101126 */
[----:B------:R-:W-:Y:S05]  /*2e30*/  @P5 BRA `(.L_x_80) ;  /* 0x00000000000c5947 */ /* 0x000fea0003800000 */
[----:B------:R-:W1:Y:S02]  /*2e40*/  LDG.E.U8 R160, desc[UR38][R8.64+0x29] ;  /* 0x0000292608a07981 */ /* 0x000e64000c1e1100 */
[----:B-1----:R-:W-:-:S05]  /*2e50*/  PRMT R11, R160, 0x8880, RZ ;  /* 0x00008880a00b7816 */ /* 0x002fca00000000ff */
[----:B------:R-:W-:-:S07]  /*2e60*/  IMAD R10, R11, R22, RZ ;  /* 0x000000160b0a7224 */ /* 0x000fce00078e02ff */
.L_x_80:
[----:B------:R-:W-:Y:S05]  /*2e70*/  BSYNC B1 ;  /* 0x0000000000017941 */ /* 0x000fea0003800000 */
.L_x_79:
[----:B------:R-:W-:Y:S01]  /*2e80*/  @!P5 IMAD R47, R47, R23, R10 ;  /* 0x000000172f2fd224 */ /* 0x000fe200078e020a */
[----:B------:R-:W-:Y:S04]  /*2e90*/  BSSY B1, `(.L_x_81) ;  /* 0x0000006000017945 */ /* 0x000fe80003800000 */
[----:B------:R0:W-:Y:S01]  /*2ea0*/  @!P5 STG.E.U8 desc[UR38][R6.64+0x29], R47 ;  /* 0x0000292f0600d986 */ /* 0x0001e2000c101126 */
[----:B------:R-:W-:Y:S05]  /*2eb0*/  @P6 BRA `(.L_x_82) ;  /* 0x00000000000c6947 */ /* 0x000fea0003800000 */
[----:B------:R-:W1:Y:S02]  /*2ec0*/  LDG.E.U8 R160, desc[UR38][R2.64+0x30] ;  /* 0x0000302602a07981 */ /* 0x000e64000c1e1100 */
[----:B-1----:R-:W-:-:S05]  /*2ed0*/  PRMT R11, R160, 0x8880, RZ ;  /* 0x00008880a00b7816 */ /* 0x002fca00000000ff */
[----:B------:R-:W-:-:S07]  /*2ee0*/  IMAD R10, R11, R22, RZ ;  /* 0x000000160b0a7224 */ /* 0x000fce00078e02ff */
.L_x_82:
[----:B------:R-:W-:Y:S05]  /*2ef0*/  BSYNC B1 ;  /* 0x0000000000017941 */ /* 0x000fea0003800000 */
.L_x_81:
[----:B-1----:R-:W-:Y:S01]  /*2f00*/  @!P6 IMAD R11, R48, R23, R10 ;  /* 0x00000017300be224 */ /* 0x002fe200078e020a */
[----:B------:R-:W-:Y:S04]  /*2f10*/  BSSY B1, `(.L_x_83) ;  /* 0x0000006000017945 */ /* 0x000fe80003800000 */
[----:B------:R1:W-:Y:S01]  /*2f20*/  @!P6 STG.E.U8 desc[UR38][R4.64+0x30], R11 ;  /* 0x0000300b0400e986 */ /* 0x0003e2000c101126 */
[----:B------:R-:W-:Y:S05]  /*2f30*/  @P2 BRA `(.L_x_84) ;  /* 0x00000000000c2947 */ /* 0x000fea0003800000 */
[----:B------:R-:W1:Y:S02]  /*2f40*/  LDG.E.U8 R160, desc[UR38][R2.64+0x31] ;  /* 0x0000312602a07981 */ /* 0x000e64000c1e1100 */
[----:B-1----:R-:W-:-:S05]  /*2f50*/  PRMT R11, R160, 0x8880, RZ ;  /* 0x00008880a00b7816 */ /* 0x002fca00000000ff */
[----:B------:R-:W-:-:S07]  /*2f60*/  IMAD R10, R11, R22, RZ ;  /* 0x000000160b0a7224 */ /* 0x000fce00078e02ff */
.L_x_84:
[----:B------:R-:W-:Y:S05]  /*2f70*/  BSYNC B1 ;  /* 0x0000000000017941 */ /* 0x000fea0003800000 */
.L_x_83:
        /* <DEDUP_REMOVED lines=12> */
.L_x_86:
[----:B------:R-:W-:Y:S05]  /*3040*/  BSYNC B1 ;  /* 0x0000000000017941 */ /* 0x000fea0003800000 */
.L_x_85:
[----:B-1----:R-:W-:Y:S01]  /*3050*/  @!P4 IMAD R11, R50, R23, R10 ;  /* 0x00000017320bc224 */ /* 0x002fe200078e020a */
[----:B------:R-:W-:Y:S04]  /*3060*/  BSSY B1, `(.L_x_87) ;  /* 0x0000006000017945 */ /* 0x000fe80003800000 */
[----:B------:R1:W-:Y:S01]  /*3070*/  @!P4 STG.E.U8 desc[UR38][R6.64+0x30], R11 ;  /* 0x0000300b0600c986 */ /* 0x0003e2000c101126 */
[----:B------:R-:W-:Y:S05]  /*3080*/  @P3 BRA `(.L_x_88) ;  /* 0x00000000000c3947 */ /* 0x000fea0003800000 */
[----:B------:R-:W1:Y:S02]  /*3090*/  LDG.E.U8 R160, desc[UR38][R8.64+0x31] ;  /* 0x0000312608a07981 */ /* 0x000e64000c1e1100 */
[----:B-1----:R-:W-:-:S05]  /*30a0*/  PRMT R11, R160, 0x8880, RZ ;  /* 0x00008880a00b7816 */ /* 0x002fca00000000ff */
[----:B------:R-:W-:-:S07]  /*30b0*/  IMAD R10, R11, R22, RZ ;  /* 0x000000160b0a7224 */ /* 0x000fce00078e02ff */
.L_x_88:
[----:B------:R-:W-:Y:S05]  /*30c0*/  BSYNC B1 ;  /* 0x0000000000017941 */ /* 0x000fea0003800000 */
.L_x_87:
[----:B------:R-:W-:Y:S01]  /*30d0*/  @!P3 IMAD R51, R51, R23, R10 ;  /* 0x000000173333b224 */ /* 0x000fe200078e020a */
[----:B------:R-:W-:Y:S04]  /*30e0*/  BSSY B1, `(.L_x_89) ;  /* 0x0000006000017945 */ /* 0x000fe80003800000 */
[----:B------:R0:W-:Y:S01]  /*30f0*/  @!P3 STG.E.U8 desc[UR38][R6.64+0x31], R51 ;  /* 0x000031330600b986 */ /* 0x0001e2000c101126 */
[----:B------:R-:W-:Y:S05]  /*3100*/  @P5 BRA `(.L_x_90) ;  /* 0x00000000000c5947 */ /* 0x000fea0003800000 */
[----:B------:R-:W1:Y:S02]  /*3110*/  LDG.E.U8 R160, desc[UR38][R2.64+0x38] ;  /* 0x0000382602a07981 */ /* 0x000e64000c1e1100 */
[----:B-1----:R-:W-:-:S05]  /*3120*/  PRMT R11, R160, 0x8880, RZ ;  /* 0x00008880a00b7816 */ /* 0x002fca00000000ff */
[----:B------:R-:W-:-:S07]  /*3130*/  IMAD R10, R11, R22, RZ ;  /* 0x000000160b0a7224 */ /* 0x000fce00078e02ff */
.L_x_90:
[----:B------:R-:W-:Y:S05]  /*3140*/  BSYNC B1 ;  /* 0x0000000000017941 */ /* 0x000fea0003800000 */
.L_x_89:
[----:B-1----:R-:W-:Y:S01]  /*3150*/  @!P5 IMAD R11, R52, R23, R10 ;  /* 0x00000017340bd224 */ /* 0x002fe200078e020a */
[----:B------:R-:W-:Y:S04]  /*3160*/  BSSY B1, `(.L_x_91) ;  /* 0x0000006000017945 */ /* 0x000fe80003800000 */
[----:B------:R1:W-:Y:S01]  /*3170*/  @!P5 STG.E.U8 desc[UR38][R4.64+0x38], R11 ;  /* 0x0000380b0400d986 */ /* 0x0003e2000c101126 */
[----:B------:R-:W-:Y:S05]  /*3180*/  @P6 BRA `(.L_x_92) ;  /* 0x00000000000c6947 */ /* 0x000fea0003800000 */
[----:B------:R-:W1:Y:S02]  /*3190*/  LDG.E.U8 R160, desc[UR38][R2.64+0x39] ;  /* 0x0000392602a07981 */ /* 0x000e64000c1e1100 */
[----:B-1----:R-:W-:-:S05]  /*31a0*/  PRMT R11, R160, 0x8880, RZ ;  /* 0x00008880a00b7816 */ /* 0x002fca00000000ff */
[----:B------:R-:W-:-:S07]  /*31b0*/  IMAD R10, R11, R22, RZ ;  /* 0x000000160b0a7224 */ /* 0x000fce00078e02ff */
.L_x_92:
[----:B------:R-:W-:Y:S05]  /*31c0*/  BSYNC B1 ;  /* 0x0000000000017941 */ /* 0x000fea0003800000 */
.L_x_91:
[----:B------:R-:W-:Y:S01]  /*31d0*/  @!P6 IMAD R53, R53, R23, R10 ;  /* 0x000000173535e224 */ /* 0x000fe200078e020a */
[----:B------:R-:W-:Y:S04]  /*31e0*/  BSSY B1, `(.L_x_93) ;  /* 0x0000006000017945 */ /* 0x000fe80003800000 */
[----:B------:R0:W-:Y:S01]  /*31f0*/  @!P6 STG.E.U8 desc[UR38][R4.64+0x39], R53 ;  /* 0x000039350400e986 */ /* 0x0001e2000c101126 */
[----:B------:R-:W-:Y:S05]  /*3200*/  @P2 BRA `(.L_x_94) ;  /* 0x00000000000c2947 */ /* 0x000fea0003800000 */
[----:B------:R-:W1:Y:S02]  /*3210*/  LDG.E.U8 R160, desc[UR38][R8.64+0x38] ;  /* 0x0000382608a07981 */ /* 0x000e64000c1e1100 */
[----:B-1----:R-:W-:-:S05]  /*3220*/  PRMT R11, R160, 0x8880, RZ ;  /* 0x00008880a00b7816 */ /* 0x002fca00000000ff */
[----:B------:R-:W-:-:S07]  /*3230*/  IMAD R10, R11, R22, RZ ;  /* 0x000000160b0a7224 */ /* 0x000fce00078e02ff */
.L_x_94:
[----:B------:R-:W-:Y:S05]  /*3240*/  BSYNC B1 ;  /* 0x0000000000017941 */ /* 0x000fea0003800000 */
.L_x_93:
        /* <DEDUP_REMOVED lines=12> */
.L_x_96:
[----:B------:R-:W-:Y:S05]  /*3310*/  BSYNC B1 ;  /* 0x0000000000017941 */ /* 0x000fea0003800000 */
.L_x_95:
[----:B------:R-:W-:Y:S01]  /*3320*/  @!P4 IMAD R55, R55, R23, R10 ;  /* 0x000000173737c224 */ /* 0x000fe200078e020a */
[----:B------:R-:W-:Y:S04]  /*3330*/  BSSY B1, `(.L_x_97) ;  /* 0x0000006000017945 */ /* 0x000fe80003800000 */
[----:B------:R0:W-:Y:S01]  /*3340*/  @!P4 STG.E.U8 desc[UR38][R6.64+0x39], R55 ;  /* 0x000039370600c986 */ /* 0x0001e2000c101126 */
[----:B------:R-:W-:Y:S05]  /*3350*/  @P3 BRA `(.L_x_98) ;  /* 0x00000000000c3947 */ /* 0x000fea0003800000 */
[----:B------:R-:W1:Y:S02]  /*3360*/  LDG.E.U8 R160, desc[UR38][R2.64+0x40] ;  /* 0x0000402602a07981 */ /* 0x000e64000c1e1100 */
[----:B-1----:R-:W-:-:S05]  /*3370*/  PRMT R11, R160, 0x8880, RZ ;  /* 0x00008880a00b7816 */ /* 0x002fca00000000ff */
[----:B------:R-:W-:-:S07]  /*3380*/  IMAD R10, R11, R22, RZ ;  /* 0x000000160b0a7224 */ /* 0x000fce00078e02ff */
.L_x_98:
[----:B------:R-:W-:Y:S05]  /*3390*/  BSYNC B1 ;  /* 0x0000000000017941 */ /* 0x000fea0003800000 */
.L_x_97:
[----:B-1----:R-:W-:Y:S01]  /*33a0*/  @!P3 IMAD R11, R56, R23, R10 ;  /* 0x00000017380bb224 */ /* 0x002fe200078e020a */
[----:B------:R-:W-:Y:S04]  /*33b0*/  BSSY B1, `(.L_x_99) ;  /* 0x0000006000017945 */ /* 0x000fe80003800000 */
[----:B------:R1:W-:Y:S01]  /*33c0*/  @!P3 STG.E.U8 desc[UR38][R4.64+0x40], R11 ;  /* 0x0000400b0400b986 */ /* 0x0003e2000c101126 */
[----:B------:R-:W-:Y:S05]  /*33d0*/  @P5 BRA `(.L_x_100) ;  /* 0x00000000000c5947 */ /* 0x000fea0003800000 */
[----:B------:R-:W1:Y:S02]  /*33e0*/  LDG.E.U8 R160, desc[UR38][R2.64+0x41] ;  /* 0x0000412602a07981 */ /* 0x000e64000c1e1100 */
[----:B-1----:R-:W-:-:S05]  /*33f0*/  PRMT R11, R160, 0x8880, RZ ;  /* 0x00008880a00b7816 */ /* 0x002fca00000000ff */
[----:B------:R-:W-:-:S07]  /*3400*/  IMAD R10, R11, R22, RZ ;  /* 0x000000160b0a7224 */ /* 0x000fce00078e02ff */
.L_x_100:
[----:B------:R-:W-:Y:S05]  /*3410*/  BSYNC B1 ;  /* 0x0000000000017941 */ /* 0x000fea0003800000 */
.L_x_99:
[----:B------:R-:W-:Y:S01]  /*3420*/  @!P5 IMAD R57, R57, R23, R10 ;  /* 0x000000173939d224 */ /* 0x000fe200078e020a */
[----:B------:R-:W-:Y:S04]  /*3430*/  BSSY B1, `(.L_x_101) ;  /* 0x0000006000017945 */ /* 0x000fe80003800000 */
[----:B------:R0:W-:Y:S01]  /*3440*/  @!P5 STG.E.U8 desc[UR38][R4.64+0x41], R57 ;  /* 0x000041390400d986 */ /* 0x0001e2000c101126 */
[----:B------:R-:W-:Y:S05]  /*3450*/  @P6 BRA `(.L_x_102) ;  /* 0x00000000000c6947 */ /* 0x000fea0003800000 */
[----:B------:R-:W1:Y:S02]  /*3460*/  LDG.E.U8 R160, desc[UR38][R8.64+0x40] ;  /* 0x0000402608a07981 */ /* 0x000e64000c1e1100 */
[----:B-1----:R-:W-:-:S05]  /*3470*/  PRMT R11, R160, 0x8880, RZ ;  /* 0x00008880a00b7816 */ /* 0x002fca00000000ff */
[----:B------:R-:W-:-:S07]  /*3480*/  IMAD R10, R11, R22, RZ ;  /* 0x000000160b0a7224 */ /* 0x000fce00078e02ff */
.L_x_102:
[----:B------:R-:W-:Y:S05]  /*3490*/  BSYNC B1 ;  /* 0x0000000000017941 */ /* 0x000fea0003800000 */
.L_x_101:
[----:B-1----:R-:W-:Y:S01]  /*34a0*/  @!P6 IMAD R11, R58, R23, R10 ;  /* 0x000000173a0be224 */ /* 0x002fe200078e020a */
[----:B------:R-:W-:Y:S04]  /*34b0*/  BSSY B1, `(.L_x_103) ;  /* 0x0000006000017945 */ /* 0x000fe80003800000 */
[----:B------:R1:W-:Y:S01]  /*34c0*/  @!P6 STG.E.U8 desc[UR38][R6.64+0x40], R11 ;  /* 0x0000400b0600e986 */ /* 0x0003e2000c101126 */
[----:B------:R-:W-:Y:S05]  /*34d0*/  @P2 BRA `(.L_x_104) ;  /* 0x00000000000c2947 */ /* 0x000fea0003800000 */
[----:B------:R-:W1:Y:S02]  /*34e0*/  LDG.E.U8 R160, desc[UR38][R8.64+0x41] ;  /* 0x0000412608a07981 */ /* 0x000e64000c1e1100 */
[----:B-1----:R-:W-:-:S05]  /*34f0*/  PRMT R11, R160, 0x8880, RZ ;  /* 0x00008880a00b7816 */ /* 0x002fca00000000ff */
[----:B------:R-:W-:-:S07]  /*3500*/  IMAD R10, R11, R22, RZ ;  /* 0x000000160b0a7224 */ /* 0x000fce00078e02ff */
.L_x_104:
[----:B------:R-:W-:Y:S05]  /*3510*/  BSYNC B1 ;  /* 0x0000000000017941 */ /* 0x000fea0003800000 */
.L_x_103:
        /* <DEDUP_REMOVED lines=12> */
.L_x_106:
[----:B------:R-:W-:Y:S05]  /*35e0*/  BSYNC B1 ;  /* 0x0000000000017941 */ /* 0x000fea0003800000 */
.L_x_105:
[----:B-1----:R-:W-:Y:S01]  /*35f0*/  @!P4 IMAD R11, R60, R23, R10 ;  /* 0x000000173c0bc224 */ /* 0x002fe200078e020a */
[----:B------:R-:W-:Y:S04]  /*3600*/  BSSY B1, `(.L_x_107) ;  /* 0x0000006000017945 */ /* 0x000fe80003800000 */
[----:B------:R1:W-:Y:S01]  /*3610*/  @!P4 STG.E.U8 desc[UR38][R4.64+0x48], R11 ;  /* 0x0000480b0400c986 */ /* 0x0003e2000c101126 */
[----:B------:R-:W-:Y:S05]  /*3620*/  @P3 BRA `(.L_x_108) ;  /* 0x00000000000c3947 */ /* 0x000fea0003800000 */
[----:B------:R-:W1:Y:S02]  /*3630*/  LDG.E.U8 R160, desc[UR38][R2.64+0x49] ;  /* 0x0000492602a07981 */ /* 0x000e64000c1e1100 */
[----:B-1----:R-:W-:-:S05]  /*3640*/  PRMT R11, R160, 0x8880, RZ ;  /* 0x00008880a00b7816 */ /* 0x002fca00000000ff */
[----:B------:R-:W-:-:S07]  /*3650*/  IMAD R10, R11, R22, RZ ;  /* 0x000000160b0a7224 */ /* 0x000fce00078e02ff */
.L_x_108:
[----:B------:R-:W-:Y:S05]  /*3660*/  BSYNC B1 ;  /* 0x0000000000017941 */ /* 0x000fea0003800000 */
.L_x_107:
[----:B------:R-:W-:Y:S01]  /*3670*/  @!P3 IMAD R61, R61, R23, R10 ;  /* 0x000000173d3db224 */ /* 0x000fe200078e020a */
[----:B------:R-:W-:Y:S04]  /*3680*/  BSSY B1, `(.L_x_109) ;  /* 0x0000006000017945 */ /* 0x000fe80003800000 */
[----:B------:R0:W-:Y:S01]  /*3690*/  @!P3 STG.E.U8 desc[UR38][R4.64+0x49], R61 ;  /* 0x0000493d0400b986 */ /* 0x0001e2000c101126 */
[----:B------:R-:W-:Y:S05]  /*36a0*/  @P5 BRA `(.L_x_110) ;  /* 0x00000000000c5947 */ /* 0x000fea0003800000 */
[----:B------:R-:W1:Y:S02]  /*36b0*/  LDG.E.U8 R160, desc[UR38][R8.64+0x48] ;  /* 0x0000482608a07981 */ /* 0x000e64000c1e1100 */
[----:B-1----:R-:W-:-:S05]  /*36c0*/  PRMT R11, R160, 0x8880, RZ ;  /* 0x00008880a00b7816 */ /* 0x002fca00000000ff */
[----:B------:R-:W-:-:S07]  /*36d0*/  IMAD R10, R11, R22, RZ ;  /* 0x000000160b0a7224 */ /* 0x000fce00078e02ff */
.L_x_110:
[----:B------:R-:W-:Y:S05]  /*36e0*/  BSYNC B1 ;  /* 0x0000000000017941 */ /* 0x000fea0003800000 */
.L_x_109:
[----:B-1----:R-:W-:Y:S01]  /*36f0*/  @!P5 IMAD R11, R62, R23, R10 ;  /* 0x000000173e0bd224 */ /* 0x002fe200078e020a */
[----:B------:R-:W-:Y:S04]  /*3700*/  BSSY B1, `(.L_x_111) ;  /* 0x0000006000017945 */ /* 0x000fe80003800000 */
[----:B------:R1:W-:Y:S01]  /*3710*/  @!P5 STG.E.U8 desc[UR38][R6.64+0x48], R11 ;  /* 0x0000480b0600d986 */ /* 0x0003e2000c101126 */
[----:B------:R-:W-:Y:S05]  /*3720*/  @P6 BRA `(.L_x_112) ;  /* 0x00000000000c6947 */ /* 0x000fea0003800000 */
[----:B------:R-:W1:Y:S02]  /*3730*/  LDG.E.U8 R160, desc[UR38][R8.64+0x49] ;  /* 0x0000492608a07981 */ /* 0x000e64000c1e1100 */
[----:B-1----:R-:W-:-:S05]  /*3740*/  PRMT R11, R160, 0x8880, RZ ;  /* 0x00008880a00b7816 */ /* 0x002fca00000000ff */
[----:B------:R-:W-:-:S07]  /*3750*/  IMAD R10, R11, R22, RZ ;  /* 0x000000160b0a7224 */ /* 0x000fce00078e02ff */
.L_x_112:
[----:B------:R-:W-:Y:S05]  /*3760*/  BSYNC B1 ;  /* 0x0000000000017941 */ /* 0x000fea0003800000 */
.L_x_111:
[----:B------:R-:W-:Y:S01]  /*3770*/  @!P6 IMAD R63, R63, R23, R10 ;  /* 0x000000173f3fe224 */ /* 0x000fe200078e020a */
[----:B------:R-:W-:Y:S04]  /*3780*/  BSSY B1, `(.L_x_113) ;  /* 0x0000006000017945 */ /* 0x000fe80003800000 */
[----:B------:R0:W-:Y:S01]  /*3790*/  @!P6 STG.E.U8 desc[UR38][R6.64+0x49], R63 ;  /* 0x0000493f0600e986 */ /* 0x0001e2000c101126 */
[----:B------:R-:W-:Y:S05]  /*37a0*/  @P2 BRA `(.L_x_114) ;  /* 0x00000000000c2947 */ /* 0x000fea0003800000 */
[----:B------:R-:W1:Y:S02]  /*37b0*/  LDG.E.U8 R160, desc[UR38][R2.64+0x50] ;  /* 0x0000502602a07981 */ /* 0x000e64000c1e1100 */
[----:B-1----:R-:W-:-:S05]  /*37c0*/  PRMT R11, R160, 0x8880, RZ ;  /* 0x00008880a00b7816 */ /* 0x002fca00000000ff */
[----:B------:R-:W-:-:S07]  /*37d0*/  IMAD R10, R11, R22, RZ ;  /* 0x000000160b0a7224 */ /* 0x000fce00078e02ff */
.L_x_114:
[----:B------:R-:W-:Y:S05]  /*37e0*/  BSYNC B1 ;  /* 0x0000000000017941 */ /* 0x000fea0003800000 */
.L_x_113:
        /* <DEDUP_REMOVED lines=12> */
.L_x_116:
[----:B------:R-:W-:Y:S05]  /*38b0*/  BSYNC B1 ;  /* 0x0000000000017941 */ /* 0x000fea0003800000 */
.L_x_115:
[----:B------:R-:W-:Y:S01]  /*38c0*/  @!P4 IMAD R65, R65, R23, R10 ;  /* 0x000000174141c224 */ /* 0x000fe200078e020a */
[----:B------:R-:W-:Y:S04]  /*38d0*/  BSSY B1, `(.L_x_117) ;  /* 0x0000006000017945 */ /* 0x000fe80003800000 */
[----:B------:R0:W-:Y:S01]  /*38e0*/  @!P4 STG.E.U8 desc[UR38][R4.64+0x51], R65 ;  /* 0x000051410400c986 */ /* 0x0001e2000c101126 */
[----:B------:R-:W-:Y:S05]  /*38f0*/  @P3 BRA `(.L_x_118) ;  /* 0x00000000000c3947 */ /* 0x000fea0003800000 */
[----:B------:R-:W1:Y:S02]  /*3900*/  LDG.E.U8 R160, desc[UR38][R8.64+0x50] ;  /* 0x0000502608a07981 */ /* 0x000e64000c1e1100 */
[----:B-1----:R-:W-:-:S05]  /*3910*/  PRMT R11, R160, 0x8880, RZ ;  /* 0x00008880a00b7816 */ /* 0x002fca00000000ff */
[----:B------:R-:W-:-:S07]  /*3920*/  IMAD R10, R11, R22, RZ ;  /* 0x000000160b0a7224 */ /* 0x000fce00078e02ff */
.L_x_118:
[----:B------:R-:W-:Y:S05]  /*3930*/  BSYNC B1 ;  /* 0x0000000000017941 */ /* 0x000fea0003800000 */
.L_x_117:
[----:B-1----:R-:W-:Y:S01]  /*3940*/  @!P3 IMAD R11, R66, R23, R10 ;  /* 0x00000017420bb224 */ /* 0x002fe200078e020a */
[----:B------:R-:W-:Y:S04]  /*3950*/  BSSY B1, `(.L_x_119) ;  /* 0x0000006000017945 */ /* 0x000fe80003800000 */
[----:B------:R1:W-:Y:S01]  /*3960*/  @!P3 STG.E.U8 desc[UR38][R6.64+0x50], R11 ;  /* 0x0000500b0600b986 */ /* 0x0003e2000c101126 */
[----:B------:R-:W-:Y:S05]  /*3970*/  @P5 BRA `(.L_x_120) ;  /* 0x00000000000c5947 */ /* 0x000fea0003800000 */
[----:B------:R-:W1:Y:S02]  /*3980*/  LDG.E.U8 R160, desc[UR38][R8.64+0x51] ;  /* 0x0000512608a07981 */ /* 0x000e64000c1e1100 */
[----:B-1----:R-:W-:-:S05]  /*3990*/  PRMT R11, R160, 0x8880, RZ ;  /* 0x00008880a00b7816 */ /* 0x002fca00000000ff */
[----:B------:R-:W-:-:S07]  /*39a0*/  IMAD R10, R11, R22, RZ ;  /* 0x000000160b0a7224 */ /* 0x000fce00078e02ff */
.L_x_120:
[----:B------:R-:W-:Y:S05]  /*39b0*/  BSYNC B1 ;  /* 0x0000000000017941 */ /* 0x000fea0003800000 */
.L_x_119:
[----:B------:R-:W-:Y:S01]  /*39c0*/  @!P5 IMAD R67, R67, R23, R10 ;  /* 0x000000174343d224 */ /* 0x000fe200078e020a */
[----:B------:R-:W-:Y:S04]  /*39d0*/  BSSY B1, `(.L_x_121) ;  /* 0x0000006000017945 */ /* 0x000fe80003800000 */
[----:B------:R0:W-:Y:S01]  /*39e0*/  @!P5 STG.E.U8 desc[UR38][R6.64+0x51], R67 ;  /* 0x000051430600d986 */ /* 0x0001e2000c101126 */
[----:B------:R-:W-:Y:S05]  /*39f0*/  @P6 BRA `(.L_x_122) ;  /* 0x00000000000c6947 */ /* 0x000fea0003800000 */
[----:B------:R-:W1:Y:S02]  /*3a00*/  LDG.E.U8 R160, desc[UR38][R2.64+0x58] ;  /* 0x0000582602a07981 */ /* 0x000e64000c1e1100 */
[----:B-1----:R-:W-:-:S05]  /*3a10*/  PRMT R11, R160, 0x8880, RZ ;  /* 0x00008880a00b7816 */ /* 0x002fca00000000ff */
[----:B------:R-:W-:-:S07]  /*3a20*/  IMAD R10, R11, R22, RZ ;  /* 0x000000160b0a7224 */ /* 0x000fce00078e02ff */
.L_x_122:
[----:B------:R-:W-:Y:S05]  /*3a30*/  BSYNC B1 ;  /* 0x0000000000017941 */ /* 0x000fea0003800000 */
.L_x_121:
[----:B-1----:R-:W-:Y:S01]  /*3a40*/  @!P6 IMAD R11, R68, R23, R10 ;  /* 0x00000017440be224 */ /* 0x002fe200078e020a */
[----:B------:R-:W-:Y:S04]  /*3a50*/  BSSY B1, `(.L_x_123) ;  /* 0x0000006000017945 */ /* 0x000fe80003800000 */
[----:B------:R1:W-:Y:S01]  /*3a60*/  @!P6 STG.E.U8 desc[UR38][R4.64+0x58], R11 ;  /* 0x0000580b0400e986 */ /* 0x0003e2000c101126 */
[----:B------:R-:W-:Y:S05]  /*3a70*/  @P2 BRA `(.L_x_124) ;  /* 0x00000000000c2947 */ /* 0x000fea0003800000 */
[----:B------:R-:W1:Y:S02]  /*3a80*/  LDG.E.U8 R160, desc[UR38][R2.64+0x59] ;  /* 0x0000592602a07981 */ /* 0x000e64000c1e1100 */
[----:B-1----:R-:W-:-:S05]  /*3a90*/  PRMT R11, R160, 0x8880, RZ ;  /* 0x00008880a00b7816 */ /* 0x002fca00000000ff */
[----:B------:R-:W-:-:S07]  /*3aa0*/  IMAD R10, R11, R22, RZ ;  /* 0x000000160b0a7224 */ /* 0x000fce00078e02ff */
.L_x_124:
[----:B------:R-:W-:Y:S05]  /*3ab0*/  BSYNC B1 ;  /* 0x0000000000017941 */ /* 0x000fea0003800000 */
.L_x_123:
        /* <DEDUP_REMOVED lines=12> */
.L_x_126:
[----:B------:R-:W-:Y:S05]  /*3b80*/  BSYNC B1 ;  /* 0x0000000000017941 */ /* 0x000fea0003800000 */
.L_x_125:
[----:B-1----:R-:W-:Y:S01]  /*3b90*/  @!P4 IMAD R11, R70, R23, R10 ;  /* 0x00000017460bc224 */ /* 0x002fe200078e020a */
[----:B------:R-:W-:Y:S04]  /*3ba0*/  BSSY B1, `(.L_x_127) ;  /* 0x0000006000017945 */ /* 0x000fe80003800000 */
[----:B------:R1:W-:Y:S01]  /*3bb0*/  @!P4 STG.E.U8 desc[UR38][R6.64+0x58], R11 ;  /* 0x0000580b0600c986 */ /* 0x0003e2000c101126 */
[----:B------:R-:W-:Y:S05]  /*3bc0*/  @P3 BRA `(.L_x_128) ;  /* 0x00000000000c3947 */ /* 0x000fea0003800000 */
[----:B------:R-:W1:Y:S02]  /*3bd0*/  LDG.E.U8 R160, desc[UR38][R8.64+0x59] ;  /* 0x0000592608a07981 */ /* 0x000e64000c1e1100 */
[----:B-1----:R-:W-:-:S05]  /*3be0*/  PRMT R11, R160, 0x8880, RZ ;  /* 0x00008880a00b7816 */ /* 0x002fca00000000ff */
[----:B------:R-:W-:-:S07]  /*3bf0*/  IMAD R10, R11, R22, RZ ;  /* 0x000000160b0a7224 */ /* 0x000fce00078e02ff */
.L_x_128:
[----:B------:R-:W-:Y:S05]  /*3c00*/  BSYNC B1 ;  /* 0x0000000000017941 */ /* 0x000fea0003800000 */
.L_x_127:
[----:B------:R-:W-:Y:S01]  /*3c10*/  @!P3 IMAD R71, R71, R23, R10 ;  /* 0x000000174747b224 */ /* 0x000fe200078e020a */
[----:B------:R-:W-:Y:S04]  /*3c20*/  BSSY B1, `(.L_x_129) ;  /* 0x0000006000017945 */ /* 0x000fe80003800000 */
[----:B------:R0:W-:Y:S01]  /*3c30*/  @!P3 STG.E.U8 desc[UR38][R6.64+0x59], R71 ;  /* 0x000059470600b986 */ /* 0x0001e2000c101126 */
[----:B------:R-:W-:Y:S05]  /*3c40*/  @P5 BRA `(.L_x_130) ;  /* 0x00000000000c5947 */ /* 0x000fea0003800000 */
[----:B------:R-:W1:Y:S02]  /*3c50*/  LDG.E.U8 R160, desc[UR38][R2.64+0x60] ;  /* 0x0000602602a07981 */ /* 0x000e64000c1e1100 */
[----:B-1----:R-:W-:-:S05]  /*3c60*/  PRMT R11, R160, 0x8880, RZ ;  /* 0x00008880a00b7816 */ /* 0x002fca00000000ff */
[----:B------:R-:W-:-:S07]  /*3c70*/  IMAD R10, R11, R22, RZ ;  /* 0x000000160b0a7224 */ /* 0x000fce00078e02ff */
.L_x_130:
[----:B------:R-:W-:Y:S05]  /*3c80*/  BSYNC B1 ;  /* 0x0000000000017941 */ /* 0x000fea0003800000 */
.L_x_129:
[----:B-1----:R-:W-:Y:S01]  /*3c90*/  @!P5 IMAD R11, R72, R23, R10 ;  /* 0x00000017480bd224 */ /* 0x002fe200078e020a */
[----:B------:R-:W-:Y:S04]  /*3ca0*/  BSSY B1, `(.L_x_131) ;  /* 0x0000006000017945 */ /* 0x000fe80003800000 */
[----:B------:R1:W-:Y:S01]  /*3cb0*/  @!P5 STG.E.U8 desc[UR38][R4.64+0x60], R11 ;  /* 0x0000600b0400d986 */ /* 0x0003e2000c101126 */
[----:B------:R-:W-:Y:S05]  /*3cc0*/  @P6 BRA `(.L_x_132) ;  /* 0x00000000000c6947 */ /* 0x000fea0003800000 */
[----:B------:R-:W1:Y:S02]  /*3cd0*/  LDG.E.U8 R160, desc[UR38][R2.64+0x61] ;  /* 0x0000612602a07981 */ /* 0x000e64000c1e1100 */
[----:B-1----:R-:W-:-:S05]  /*3ce0*/  PRMT R11, R160, 0x8880, RZ ;  /* 0x00008880a00b7816 */ /* 0x002fca00000000ff */
[----:B------:R-:W-:-:S07]  /*3cf0*/  IMAD R10, R11, R22, RZ ;  /* 0x000000160b0a7224 */ /* 0x000fce00078e02ff */
.L_x_132:
[----:B------:R-:W-:Y:S05]  /*3d00*/  BSYNC B1 ;  /* 0x0000000000017941 */ /* 0x000fea0003800000 */
.L_x_131:
[----:B------:R-:W-:Y:S01]  /*3d10*/  @!P6 IMAD R73, R73, R23, R10 ;  /* 0x000000174949e224 */ /* 0x000fe200078e020a */
[----:B------:R-:W-:Y:S04]  /*3d20*/  BSSY B1, `(.L_x_133) ;  /* 0x0000006000017945 */ /* 0x000fe80003800000 */
[----:B------:R0:W-:Y:S01]  /*3d30*/  @!P6 STG.E.U8 desc[UR38][R4.64+0x61], R73 ;  /* 0x000061490400e986 */ /* 0x0001e2000c101126 */
[----:B------:R-:W-:Y:S05]  /*3d40*/  @P2 BRA `(.L_x_134) ;  /* 0x00000000000c2947 */ /* 0x000fea0003800000 */
[----:B------:R-:W1:Y:S02]  /*3d50*/  LDG.E.U8 R160, desc[UR38][R8.64+0x60] ;  /* 0x0000602608a07981 */ /* 0x000e64000c1e1100 */
[----:B-1----:R-:W-:-:S05]  /*3d60*/  PRMT R11, R160, 0x8880, RZ ;  /* 0x00008880a00b7816 */ /* 0x002fca00000000ff */
[----:B------:R-:W-:-:S07]  /*3d70*/  IMAD R10, R11, R22, RZ ;  /* 0x000000160b0a7224 */ /* 0x000fce00078e02ff */
.L_x_134:
[----:B------:R-:W-:Y:S05]  /*3d80*/  BSYNC B1 ;  /* 0x0000000000017941 */ /* 0x000fea0003800000 */
.L_x_133:
        /* <DEDUP_REMOVED lines=12> */
.L_x_136:
[----:B------:R-:W-:Y:S05]  /*3e50*/  BSYNC B1 ;  /* 0x0000000000017941 */ /* 0x000fea0003800000 */
.L_x_135:
[----:B------:R-:W-:Y:S01]  /*3e60*/  @!P4 IMAD R75, R75, R23, R10 ;  /* 0x000000174b4bc224 */ /* 0x000fe200078e020a */
[----:B------:R-:W-:Y:S04]  /*3e70*/  BSSY B1, `(.L_x_137) ;  /* 0x0000006000017945 */ /* 0x000fe80003800000 */
[----:B------:R0:W-:Y:S01]  /*3e80*/  @!P4 STG.E.U8 desc[UR38][R6.64+0x61], R75 ;  /* 0x0000614b0600c986 */ /* 0x0001e2000c101126 */
[----:B------:R-:W-:Y:S05]  /*3e90*/  @P3 BRA `(.L_x_138) ;  /* 0x00000000000c3947 */ /* 0x000fea0003800000 */
[----:B------:R-:W1:Y:S02]  /*3ea0*/  LDG.E.U8 R160, desc[UR38][R2.64+0x68] ;  /* 0x0000682602a07981 */ /* 0x000e64000c1e1100 */
[----:B-1----:R-:W-:-:S05]  /*3eb0*/  PRMT R11, R160, 0x8880, RZ ;  /* 0x00008880a00b7816 */ /* 0x002fca00000000ff */
[----:B------:R-:W-:-:S07]  /*3ec0*/  IMAD R10, R11, R22, RZ ;  /* 0x000000160b0a7224 */ /* 0x000fce00078e02ff */
.L_x_138:
[----:B------:R-:W-:Y:S05]  /*3ed0*/  BSYNC B1 ;  /* 0x0000000000017941 */ /* 0x000fea0003800000 */
.L_x_137:
[----:B-1----:R-:W-:Y:S01]  /*3ee0*/  @!P3 IMAD R11, R76, R23, R10 ;  /* 0x000000174c0bb224 */ /* 0x002fe200078e020a */
[----:B------:R-:W-:Y:S04]  /*3ef0*/  BSSY B1, `(.L_x_139) ;  /* 0x0000006000017945 */ /* 0x000fe80003800000 */
[----:B------:R1:W-:Y:S01]  /*3f00*/  @!P3 STG.E.U8 desc[UR38][R4.64+0x68], R11 ;  /* 0x0000680b0400b986 */ /* 0x0003e2000c101126 */
[----:B------:R-:W-:Y:S05]  /*3f10*/  @P5 BRA `(.L_x_140) ;  /* 0x00000000000c5947 */ /* 0x000fea0003800000 */
[----:B------:R-:W1:Y:S02]  /*3f20*/  LDG.E.U8 R160, desc[UR38][R2.64+0x69] ;  /* 0x0000692602a07981 */ /* 0x000e64000c1e1100 */
[----:B-1----:R-:W-:-:S05]  /*3f30*/  PRMT R11, R160, 0x8880, RZ ;  /* 0x00008880a00b7816 */ /* 0x002fca00000000ff */
[----:B------:R-:W-:-:S07]  /*3f40*/  IMAD R10, R11, R22, RZ ;  /* 0x000000160b0a7224 */ /* 0x000fce00078e02ff */
.L_x_140:
[----:B------:R-:W-:Y:S05]  /*3f50*/  BSYNC B1 ;  /* 0x0000000000017941 */ /* 0x000fea0003800000 */
.L_x_139:
[----:B------:R-:W-:Y:S01]  /*3f60*/  @!P5 IMAD R77, R77, R23, R10 ;  /* 0x000000174d4dd224 */ /* 0x000fe200078e020a */
[----:B------:R-:W-:Y:S04]  /*3f70*/  BSSY B1, `(.L_x_141) ;  /* 0x0000006000017945 */ /* 0x000fe80003800000 */
[----:B------:R0:W-:Y:S01]  /*3f80*/  @!P5 STG.E.U8 desc[UR38][R4.64+0x69], R77 ;  /* 0x0000694d0400d986 */ /* 0x0001e2000c101126 */
[----:B------:R-:W-:Y:S05]  /*3f90*/  @P6 BRA `(.L_x_142) ;  /* 0x00000000000c6947 */ /* 0x000fea0003800000 */
[----:B------:R-:W1:Y:S02]  /*3fa0*/  LDG.E.U8 R160, desc[UR38][R8.64+0x68] ;  /* 0x0000682608a07981 */ /* 0x000e64000c1e1100 */
[----:B-1----:R-:W-:-:S05]  /*3fb0*/  PRMT R11, R160, 0x8880, RZ ;  /* 0x00008880a00b7816 */ /* 0x002fca00000000ff */
[----:B------:R-:W-:-:S07]  /*3fc0*/  IMAD R10, R11, R22, RZ ;  /* 0x000000160b0a7224 */ /* 0x000fce00078e02ff */
.L_x_142:
[----:B------:R-:W-:Y:S05]  /*3fd0*/  BSYNC B1 ;  /* 0x0000000000017941 */ /* 0x000fea0003800000 */
.L_x_141:
[----:B-1----:R-:W-:Y:S01]  /*3fe0*/  @!P6 IMAD R11, R78, R23, R10 ;  /* 0x000000174e0be224 */ /* 0x002fe200078e020a */
[----:B------:R-:W-:Y:S04]  /*3ff0*/  BSSY B1, `(.L_x_143) ;  /* 0x0000006000017945 */ /* 0x000fe80003800000 */
[----:B------:R1:W-:Y:S01]  /*4000*/  @!P6 STG.E.U8 desc[UR38][R6.64+0x68], R11 ;  /* 0x0000680b0600e986 */ /* 0x0003e2000c101126 */
[----:B------:R-:W-:Y:S05]  /*4010*/  @P2 BRA `(.L_x_144) ;  /* 0x00000000000c2947 */ /* 0x000fea0003800000 */
[----:B------:R-:W1:Y:S02]  /*4020*/  LDG.E.U8 R160, desc[UR38][R8.64+0x69] ;  /* 0x0000692608a07981 */ /* 0x000e64000c1e1100 */
[----:B-1----:R-:W-:-:S05]  /*4030*/  PRMT R11, R160, 0x8880, RZ ;  /* 0x00008880a00b7816 */ /* 0x002fca00000000ff */
[----:B------:R-:W-:-:S07]  /*4040*/  IMAD R10, R11, R22, RZ ;  /* 0x000000160b0a7224 */ /* 0x000fce00078e02ff */
.L_x_144:
[----:B------:R-:W-:Y:S05]  /*4050*/  BSYNC B1 ;  /* 0x0000000000017941 */ /* 0x000fea0003800000 */
.L_x_143:
        /* <DEDUP_REMOVED lines=12> */
.L_x_146:
[----:B------:R-:W-:Y:S05]  /*4120*/  BSYNC B1 ;  /* 0x0000000000017941 */ /* 0x000fea0003800000 */
.L_x_145:
[----:B-1----:R-:W-:Y:S01]  /*4130*/  @!P4 IMAD R11, R80, R23, R10 ;  /* 0x00000017500bc224 */ /* 0x002fe200078e020a */
[----:B------:R-:W-:Y:S04]  /*4140*/  BSSY B1, `(.L_x_147) ;  /* 0x0000006000017945 */ /* 0x000fe80003800000 */
[----:B------:R1:W-:Y:S01]  /*4150*/  @!P4 STG.E.U8 desc[UR38][R4.64+0x70], R11 ;  /* 0x0000700b0400c986 */ /* 0x0003e2000c101126 */
[----:B------:R-:W-:Y:S05]  /*4160*/  @P3 BRA `(.L_x_148) ;  /* 0x00000000000c3947 */ /* 0x000fea0003800000 */
[----:B------:R-:W1:Y:S02]  /*4170*/  LDG.E.U8 R160, desc[UR38][R2.64+0x71] ;  /* 0x0000712602a07981 */ /* 0x000e64000c1e1100 */
[----:B-1----:R-:W-:-:S05]  /*4180*/  PRMT R11, R160, 0x8880, RZ ;  /* 0x00008880a00b7816 */ /* 0x002fca00000000ff */
[----:B------:R-:W-:-:S07]  /*4190*/  IMAD R10, R11, R22, RZ ;  /* 0x000000160b0a7224 */ /* 0x000fce00078e02ff */
.L_x_148:
[----:B------:R-:W-:Y:S05]  /*41a0*/  BSYNC B1 ;  /* 0x0000000000017941 */ /* 0x000fea0003800000 */
.L_x_147:
[----:B------:R-:W-:Y:S01]  /*41b0*/  @!P3 IMAD R81, R81, R23, R10 ;  /* 0x000000175151b224 */ /* 0x000fe200078e020a */
[----:B------:R-:W-:Y:S04]  /*41c0*/  BSSY B1, `(.L_x_149) ;  /* 0x0000006000017945 */ /* 0x000fe80003800000 */
[----:B------:R0:W-:Y:S01]  /*41d0*/  @!P3 STG.E.U8 desc[UR38][R4.64+0x71], R81 ;  /* 0x000071510400b986 */ /* 0x0001e2000c101126 */
[----:B------:R-:W-:Y:S05]  /*41e0*/  @P5 BRA `(.L_x_150) ;  /* 0x00000000000c5947 */ /* 0x000fea0003800000 */
[----:B------:R-:W1:Y:S02]  /*41f0*/  LDG.E.U8 R160, desc[UR38][R8.64+0x70] ;  /* 0x0000702608a07981 */ /* 0x000e64000c1e1100 */
[----:B-1----:R-:W-:-:S05]  /*4200*/  PRMT R11, R160, 0x8880, RZ ;  /* 0x00008880a00b7816 */ /* 0x002fca00000000ff */
[----:B------:R-:W-:-:S07]  /*4210*/  IMAD R10, R11, R22, RZ ;  /* 0x000000160b0a7224 */ /* 0x000fce00078e02ff */
.L_x_150:
[----:B------:R-:W-:Y:S05]  /*4220*/  BSYNC B1 ;  /* 0x0000000000017941 */ /* 0x000fea0003800000 */
.L_x_149:
[----:B-1----:R-:W-:Y:S01]  /*4230*/  @!P5 IMAD R11, R82, R23, R10 ;  /* 0x00000017520bd224 */ /* 0x002fe200078e020a */
[----:B------:R-:W-:Y:S04]  /*4240*/  BSSY B1, `(.L_x_151) ;  /* 0x0000006000017945 */ /* 0x000fe80003800000 */
[----:B------:R1:W-:Y:S01]  /*4250*/  @!P5 STG.E.U8 desc[UR38][R6.64+0x70], R11 ;  /* 0x0000700b0600d986 */ /* 0x0003e2000c101126 */
[----:B------:R-:W-:Y:S05]  /*4260*/  @P6 BRA `(.L_x_152) ;  /* 0x00000000000c6947 */ /* 0x000fea0003800000 */
[----:B------:R-:W1:Y:S02]  /*4270*/  LDG.E.U8 R160, desc[UR38][R8.64+0x71] ;  /* 0x0000712608a07981 */ /* 0x000e64000c1e1100 */
[----:B-1----:R-:W-:-:S05]  /*4280*/  PRMT R11, R160, 0x8880, RZ ;  /* 0x00008880a00b7816 */ /* 0x002fca00000000ff */
[----:B------:R-:W-:-:S07]  /*4290*/  IMAD R10, R11, R22, RZ ;  /* 0x000000160b0a7224 */ /* 0x000fce00078e02ff */
.L_x_152:
[----:B------:R-:W-:Y:S05]  /*42a0*/  BSYNC B1 ;  /* 0x0000000000017941 */ /* 0x000fea0003800000 */
.L_x_151:
[----:B------:R-:W-:Y:S01]  /*42b0*/  @!P6 IMAD R83, R83, R23, R10 ;  /* 0x000000175353e224 */ /* 0x000fe200078e020a */
[----:B------:R-:W-:Y:S04]  /*42c0*/  BSSY B1, `(.L_x_153) ;  /* 0x0000006000017945 */ /* 0x000fe80003800000 */
[----:B------:R0:W-:Y:S01]  /*42d0*/  @!P6 STG.E.U8 desc[UR38][R6.64+0x71], R83 ;  /* 0x000071530600e986 */ /* 0x0001e2000c101126 */
[----:B------:R-:W-:Y:S05]  /*42e0*/  @P2 BRA `(.L_x_154) ;  /* 0x00000000000c2947 */ /* 0x000fea0003800000 */
[----:B------:R-:W1:Y:S02]  /*42f0*/  LDG.E.U8 R160, desc[UR38][R2.64+0x78] ;  /* 0x0000782602a07981 */ /* 0x000e64000c1e1100 */
[----:B-1----:R-:W-:-:S05]  /*4300*/  PRMT R11, R160, 0x8880, RZ ;  /* 0x00008880a00b7816 */ /* 0x002fca00000000ff */
[----:B------:R-:W-:-:S07]  /*4310*/  IMAD R10, R11, R22, RZ ;  /* 0x000000160b0a7224 */ /* 0x000fce00078e02ff */
.L_x_154:
[----:B------:R-:W-:Y:S05]  /*4320*/  BSYNC B1 ;  /* 0x0000000000017941 */ /* 0x000fea0003800000 */
.L_x_153:
        /* <DEDUP_REMOVED lines=12> */
.L_x_156:
[----:B------:R-:W-:Y:S05]  /*43f0*/  BSYNC B1 ;  /* 0x0000000000017941 */ /* 0x000fea0003800000 */
.L_x_155:
[----:B------:R-:W-:Y:S01]  /*4400*/  @!P4 IMAD R85, R85, R23, R10 ;  /* 0x000000175555c224 */ /* 0x000fe200078e020a */
[----:B------:R-:W-:Y:S04]  /*4410*/  BSSY B1, `(.L_x_157) ;  /* 0x0000006000017945 */ /* 0x000fe80003800000 */
[----:B------:R0:W-:Y:S01]  /*4420*/  @!P4 STG.E.U8 desc[UR38][R4.64+0x79], R85 ;  /* 0x000079550400c986 */ /* 0x0001e2000c101126 */
[----:B------:R-:W-:Y:S05]  /*4430*/  @P3 BRA `(.L_x_158) ;  /* 0x00000000000c3947 */ /* 0x000fea0003800000 */
[----:B------:R-:W1:Y:S02]  /*4440*/  LDG.E.U8 R160, desc[UR38][R8.64+0x78] ;  /* 0x0000782608a07981 */ /* 0x000e64000c1e1100 */
[----:B-1----:R-:W-:-:S05]  /*4450*/  PRMT R11, R160, 0x8880, RZ ;  /* 0x00008880a00b7816 */ /* 0x002fca00000000ff */
[----:B------:R-:W-:-:S07]  /*4460*/  IMAD R10, R11, R22, RZ ;  /* 0x000000160b0a7224 */ /* 0x000fce00078e02ff */
.L_x_158:
[----:B------:R-:W-:Y:S05]  /*4470*/  BSYNC B1 ;  /* 0x0000000000017941 */ /* 0x000fea0003800000 */
.L_x_157:
[----:B-1----:R-:W-:Y:S01]  /*4480*/  @!P3 IMAD R11, R86, R23, R10 ;  /* 0x00000017560bb224 */ /* 0x002fe200078e020a */
[----:B------:R-:W-:Y:S04]  /*4490*/  BSSY B1, `(.L_x_159) ;  /* 0x0000006000017945 */ /* 0x000fe80003800000 */
[----:B------:R1:W-:Y:S01]  /*44a0*/  @!P3 STG.E.U8 desc[UR38][R6.64+0x78], R11 ;  /* 0x0000780b0600b986 */ /* 0x0003e2000c101126 */
[----:B------:R-:W-:Y:S05]  /*44b0*/  @P5 BRA `(.L_x_160) ;  /* 0x00000000000c5947 */ /* 0x000fea0003800000 */
[----:B------:R-:W1:Y:S02]  /*44c0*/  LDG.E.U8 R160, desc[UR38][R8.64+0x79] ;  /* 0x0000792608a07981 */ /* 0x000e64000c1e1100 */
[----:B-1----:R-:W-:-:S05]  /*44d0*/  PRMT R11, R160, 0x8880, RZ ;  /* 0x00008880a00b7816 */ /* 0x002fca00000000ff */
[----:B------:R-:W-:-:S07]  /*44e0*/  IMAD R10, R11, R22, RZ ;  /* 0x000000160b0a7224 */ /* 0x000fce00078e02ff */
.L_x_160:
[----:B------:R-:W-:Y:S05]  /*44f0*/  BSYNC B1 ;  /* 0x0000000000017941 */ /* 0x000fea0003800000 */
.L_x_159:
[----:B------:R-:W-:Y:S01]  /*4500*/  @!P5 IMAD R87, R87, R23, R10 ;  /* 0x000000175757d224 */ /* 0x000fe200078e020a */
[----:B------:R-:W-:Y:S04]  /*4510*/  BSSY B1, `(.L_x_161) ;  /* 0x0000006000017945 */ /* 0x000fe80003800000 */
[----:B------:R0:W-:Y:S01]  /*4520*/  @!P5 STG.E.U8 desc[UR38][R6.64+0x79], R87 ;  /* 0x000079570600d986 */ /* 0x0001e2000c101126 */
[----:B------:R-:W-:Y:S05]  /*4530*/  @P6 BRA `(.L_x_162) ;  /* 0x00000000000c6947 */ /* 0x000fea0003800000 */
[----:B------:R-:W1:Y:S02]  /*4540*/  LDG.E.U8 R160, desc[UR38][R2.64+0x80] ;  /* 0x0000802602a07981 */ /* 0x000e64000c1e1100 */
[----:B-1----:R-:W-:-:S05]  /*4550*/  PRMT R11, R160, 0x8880, RZ ;  /* 0x00008880a00b7816 */ /* 0x002fca00000000ff */
[----:B------:R-:W-:-:S07]  /*4560*/  IMAD R10, R11, R22, RZ ;  /* 0x000000160b0a7224 */ /* 0x000fce00078e02ff */
.L_x_162:
[----:B------:R-:W-:Y:S05]  /*4570*/  BSYNC B1 ;  /* 0x0000000000017941 */ /* 0x000fea0003800000 */
.L_x_161:
[----:B-1----:R-:W-:Y:S01]  /*4580*/  @!P6 IMAD R11, R88, R23, R10 ;  /* 0x00000017580be224 */ /* 0x002fe200078e020a */
[----:B------:R-:W-:Y:S04]  /*4590*/  BSSY B1, `(.L_x_163) ;  /* 0x0000006000017945 */ /* 0x000fe80003800000 */
[----:B------:R1:W-:Y:S01]  /*45a0*/  @!P6 STG.E.U8 desc[UR38][R4.64+0x80], R11 ;  /* 0x0000800b0400e986 */ /* 0x0003e2000c101126 */
[----:B------:R-:W-:Y:S05]  /*45b0*/  @P2 BRA `(.L_x_164) ;  /* 0x00000000000c2947 */ /* 0x000fea0003800000 */
[----:B------:R-:W1:Y:S02]  /*45c0*/  LDG.E.U8 R160, desc[UR38][R2.64+0x81] ;  /* 0x0000812602a07981 */ /* 0x000e64000c1e1100 */
[----:B-1----:R-:W-:-:S05]  /*45d0*/  PRMT R11, R160, 0x8880, RZ ;  /* 0x00008880a00b7816 */ /* 0x002fca00000000ff */
[----:B------:R-:W-:-:S07]  /*45e0*/  IMAD R10, R11, R22, RZ ;  /* 0x000000160b0a7224 */ /* 0x000fce00078e02ff */
.L_x_164:
[----:B------:R-:W-:Y:S05]  /*45f0*/  BSYNC B1 ;  /* 0x0000000000017941 */ /* 0x000fea0003800000 */
.L_x_163:
        /* <DEDUP_REMOVED lines=12> */
.L_x_166:
[----:B------:R-:W-:Y:S05]  /*46c0*/  BSYNC B1 ;  /* 0x0000000000017941 */ /* 0x000fea0003800000 */
.L_x_165:
[----:B-1----:R-:W-:Y:S01]  /*46d0*/  @!P4 IMAD R11, R90, R23, R10 ;  /* 0x000000175a0bc224 */ /* 0x002fe200078e020a */
[----:B------:R-:W-:Y:S04]  /*46e0*/  BSSY B1, `(.L_x_167) ;  /* 0x0000006000017945 */ /* 0x000fe80003800000 */
[----:B------:R1:W-:Y:S01]  /*46f0*/  @!P4 STG.E.U8 desc[UR38][R6.64+0x80], R11 ;  /* 0x0000800b0600c986 */ /* 0x0003e2000c101126 */
[----:B------:R-:W-:Y:S05]  /*4700*/  @P3 BRA `(.L_x_168) ;  /* 0x00000000000c3947 */ /* 0x000fea0003800000 */
[----:B------:R-:W1:Y:S02]  /*4710*/  LDG.E.U8 R160, desc[UR38][R8.64+0x81] ;  /* 0x0000812608a07981 */ /* 0x000e64000c1e1100 */
[----:B-1----:R-:W-:-:S05]  /*4720*/  PRMT R11, R160, 0x8880, RZ ;  /* 0x00008880a00b7816 */ /* 0x002fca00000000ff */
[----:B------:R-:W-:-:S07]  /*4730*/  IMAD R10, R11, R22, RZ ;  /* 0x000000160b0a7224 */ /* 0x000fce00078e02ff */
.L_x_168:
[----:B------:R-:W-:Y:S05]  /*4740*/  BSYNC B1 ;  /* 0x0000000000017941 */ /* 0x000fea0003800000 */
.L_x_167:
[----:B------:R-:W-:Y:S01]  /*4750*/  @!P3 IMAD R91, R91, R23, R10 ;  /* 0x000000175b5bb224 */ /* 0x000fe200078e020a */
[----:B------:R-:W-:Y:S04]  /*4760*/  BSSY B1, `(.L_x_169) ;  /* 0x0000006000017945 */ /* 0x000fe80003800000 */
[----:B------:R0:W-:Y:S01]  /*4770*/  @!P3 STG.E.U8 desc[UR38][R6.64+0x81], R91 ;  /* 0x0000815b0600b986 */ /* 0x0001e2000c101126 */
[----:B------:R-:W-:Y:S05]  /*4780*/  @P5 BRA `(.L_x_170) ;  /* 0x00000000000c5947 */ /* 0x000fea0003800000 */
[----:B------:R-:W1:Y:S02]  /*4790*/  LDG.E.U8 R160, desc[UR38][R2.64+0x88] ;  /* 0x0000882602a07981 */ /* 0x000e64000c1e1100 */
[----:B-1----:R-:W-:-:S05]  /*47a0*/  PRMT R11, R160, 0x8880, RZ ;  /* 0x00008880a00b7816 */ /* 0x002fca00000000ff */
[----:B------:R-:W-:-:S07]  /*47b0*/  IMAD R10, R11, R22, RZ ;  /* 0x000000160b0a7224 */ /* 0x000fce00078e02ff */
.L_x_170:
[----:B------:R-:W-:Y:S05]  /*47c0*/  BSYNC B1 ;  /* 0x0000000000017941 */ /* 0x000fea0003800000 */
.L_x_169:
[----:B-1----:R-:W-:Y:S01]  /*47d0*/  @!P5 IMAD R11, R92, R23, R10 ;  /* 0x000000175c0bd224 */ /* 0x002fe200078e020a */
[----:B------:R-:W-:Y:S04]  /*47e0*/  BSSY B1, `(.L_x_171) ;  /* 0x0000006000017945 */ /* 0x000fe80003800000 */
[----:B------:R1:W-:Y:S01]  /*47f0*/  @!P5 STG.E.U8 desc[UR38][R4.64+0x88], R11 ;  /* 0x0000880b0400d986 */ /* 0x0003e2000c101126 */
[----:B------:R-:W-:Y:S05]  /*4800*/  @P6 BRA `(.L_x_172) ;  /* 0x00000000000c6947 */ /* 0x000fea0003800000 */
[----:B------:R-:W1:Y:S02]  /*4810*/  LDG.E.U8 R160, desc[UR38][R2.64+0x89] ;  /* 0x0000892602a07981 */ /* 0x000e64000c1e1100 */
[----:B-1----:R-:W-:-:S05]  /*4820*/  PRMT R11, R160, 0x8880, RZ ;  /* 0x00008880a00b7816 */ /* 0x002fca00000000ff */
[----:B------:R-:W-:-:S07]  /*4830*/  IMAD R10, R11, R22, RZ ;  /* 0x000000160b0a7224 */ /* 0x000fce00078e02ff */
.L_x_172:
[----:B------:R-:W-:Y:S05]  /*4840*/  BSYNC B1 ;  /* 0x0000000000017941 */ /* 0x000fea0003800000 */
.L_x_171:
[----:B------:R-:W-:Y:S01]  /*4850*/  @!P6 IMAD R93, R93, R23, R10 ;  /* 0x000000175d5de224 */ /* 0x000fe200078e020a */
[----:B------:R-:W-:Y:S04]  /*4860*/  BSSY B1, `(.L_x_173) ;  /* 0x0000006000017945 */ /* 0x000fe80003800000 */
[----:B------:R0:W-:Y:S01]  /*4870*/  @!P6 STG.E.U8 desc[UR38][R4.64+0x89], R93 ;  /* 0x0000895d0400e986 */ /* 0x0001e2000c101126 */
[----:B------:R-:W-:Y:S05]  /*4880*/  @P2 BRA `(.L_x_174) ;  /* 0x00000000000c2947 */ /* 0x000fea0003800000 */
[----:B------:R-:W1:Y:S02]  /*4890*/  LDG.E.U8 R160, desc[UR38][R8.64+0x88] ;  /* 0x0000882608a07981 */ /* 0x000e64000c1e1100 */
[----:B-1----:R-:W-:-:S05]  /*48a0*/  PRMT R11, R160, 0x8880, RZ ;  /* 0x00008880a00b7816 */ /* 0x002fca00000000ff */
[----:B------:R-:W-:-:S07]  /*48b0*/  IMAD R10, R11, R22, RZ ;  /* 0x000000160b0a7224 */ /* 0x000fce00078e02ff */
.L_x_174:
[----:B------:R-:W-:Y:S05]  /*48c0*/  BSYNC B1 ;  /* 0x0000000000017941 */ /* 0x000fea0003800000 */
.L_x_173:
        /* <DEDUP_REMOVED lines=12> */
.L_x_176:
[----:B------:R-:W-:Y:S05]  /*4990*/  BSYNC B1 ;  /* 0x0000000000017941 */ /* 0x000fea0003800000 */
.L_x_175:
[----:B------:R-:W-:Y:S01]  /*49a0*/  @!P4 IMAD R95, R95, R23, R10 ;  /* 0x000000175f5fc224 */ /* 0x000fe200078e020a */
[----:B------:R-:W-:Y:S04]  /*49b0*/  BSSY B1, `(.L_x_177) ;  /* 0x0000006000017945 */ /* 0x000fe80003800000 */
[----:B------:R0:W-:Y:S01]  /*49c0*/  @!P4 STG.E.U8 desc[UR38][R6.64+0x89], R95 ;  /* 0x0000895f0600c986 */ /* 0x0001e2000c101126 */
[----:B------:R-:W-:Y:S05]  /*49d0*/  @P3 BRA `(.L_x_178) ;  /* 0x00000000000c3947 */ /* 0x000fea0003800000 */
[----:B------:R-:W1:Y:S02]  /*49e0*/  LDG.E.U8 R160, desc[UR38][R2.64+0x90] ;  /* 0x0000902602a07981 */ /* 0x000e64000c1e1100 */
[----:B-1----:R-:W-:-:S05]  /*49f0*/  PRMT R11, R160, 0x8880, RZ ;  /* 0x00008880a00b7816 */ /* 0x002fca00000000ff */
[----:B------:R-:W-:-:S07]  /*4a00*/  IMAD R10, R11, R22, RZ ;  /* 0x000000160b0a7224 */ /* 0x000fce00078e02ff */
.L_x_178:
[----:B------:R-:W-:Y:S05]  /*4a10*/  BSYNC B1 ;  /* 0x0000000000017941 */ /* 0x000fea0003800000 */
.L_x_177:
[----:B-1----:R-:W-:Y:S01]  /*4a20*/  @!P3 IMAD R11, R96, R23, R10 ;  /* 0x00000017600bb224 */ /* 0x002fe200078e020a */
[----:B------:R-:W-:Y:S04]  /*4a30*/  BSSY B1, `(.L_x_179) ;  /* 0x0000006000017945 */ /* 0x000fe80003800000 */
[----:B------:R1:W-:Y:S01]  /*4a40*/  @!P3 STG.E.U8 desc[UR38][R4.64+0x90], R11 ;  /* 0x0000900b0400b986 */ /* 0x0003e2000c101126 */
[----:B------:R-:W-:Y:S05]  /*4a50*/  @P5 BRA `(.L_x_180) ;  /* 0x00000000000c5947 */ /* 0x000fea0003800000 */
[----:B------:R-:W1:Y:S02]  /*4a60*/  LDG.E.U8 R160, desc[UR38][R2.64+0x91] ;  /* 0x0000912602a07981 */ /* 0x000e64000c1e1100 */
[----:B-1----:R-:W-:-:S05]  /*4a70*/  PRMT R11, R160, 0x8880, RZ ;  /* 0x00008880a00b7816 */ /* 0x002fca00000000ff */
[----:B------:R-:W-:-:S07]  /*4a80*/  IMAD R10, R11, R22, RZ ;  /* 0x000000160b0a7224 */ /* 0x000fce00078e02ff */
.L_x_180:
[----:B------:R-:W-:Y:S05]  /*4a90*/  BSYNC B1 ;  /* 0x0000000000017941 */ /* 0x000fea0003800000 */
.L_x_179:
[----:B------:R-:W-:Y:S01]  /*4aa0*/  @!P5 IMAD R97, R97, R23, R10 ;  /* 0x000000176161d224 */ /* 0x000fe200078e020a */
[----:B------:R-:W-:Y:S04]  /*4ab0*/  BSSY B1, `(.L_x_181) ;  /* 0x0000006000017945 */ /* 0x000fe80003800000 */
[----:B------:R0:W-:Y:S01]  /*4ac0*/  @!P5 STG.E.U8 desc[UR38][R4.64+0x91], R97 ;  /* 0x000091610400d986 */ /* 0x0001e2000c101126 */
[----:B------:R-:W-:Y:S05]  /*4ad0*/  @P6 BRA `(.L_x_182) ;  /* 0x00000000000c6947 */ /* 0x000fea0003800000 */
[----:B------:R-:W1:Y:S02]  /*4ae0*/  LDG.E.U8 R160, desc[UR38][R8.64+0x90] ;  /* 0x0000902608a07981 */ /* 0x000e64000c1e1100 */
[----:B-1----:R-:W-:-:S05]  /*4af0*/  PRMT R11, R160, 0x8880, RZ ;  /* 0x00008880a00b7816 */ /* 0x002fca00000000ff */
[----:B------:R-:W-:-:S07]  /*4b00*/  IMAD R10, R11, R22, RZ ;  /* 0x000000160b0a7224 */ /* 0x000fce00078e02ff */
.L_x_182:
[----:B------:R-:W-:Y:S05]  /*4b10*/  BSYNC B1 ;  /* 0x0000000000017941 */ /* 0x000fea0003800000 */
.L_x_181:
[----:B-1----:R-:W-:Y:S01]  /*4b20*/  @!P6 IMAD R11, R98, R23, R10 ;  /* 0x00000017620be224 */ /* 0x002fe200078e020a */
[----:B------:R-:W-:Y:S04]  /*4b30*/  BSSY B1, `(.L_x_183) ;  /* 0x0000006000017945 */ /* 0x000fe80003800000 */
[----:B------:R1:W-:Y:S01]  /*4b40*/  @!P6 STG.E.U8 desc[UR38][R6.64+0x90], R11 ;  /* 0x0000900b0600e986 */ /* 0x0003e2000c101126 */
[----:B------:R-:W-:Y:S05]  /*4b50*/  @P2 BRA `(.L_x_184) ;  /* 0x00000000000c2947 */ /* 0x000fea0003800000 */
[----:B------:R-:W1:Y:S02]  /*4b60*/  LDG.E.U8 R160, desc[UR38][R8.64+0x91] ;  /* 0x0000912608a07981 */ /* 0x000e64000c1e1100 */
[----:B-1----:R-:W-:-:S05]  /*4b70*/  PRMT R11, R160, 0x8880, RZ ;  /* 0x00008880a00b7816 */ /* 0x002fca00000000ff */
[----:B------:R-:W-:-:S07]  /*4b80*/  IMAD R10, R11, R22, RZ ;  /* 0x000000160b0a7224 */ /* 0x000fce00078e02ff */
.L_x_184:
[----:B------:R-:W-:Y:S05]  /*4b90*/  BSYNC B1 ;  /* 0x0000000000017941 */ /* 0x000fea0003800000 */
.L_x_183:
        /* <DEDUP_REMOVED lines=12> */
.L_x_186:
[----:B------:R-:W-:Y:S05]  /*4c60*/  BSYNC B1 ;  /* 0x0000000000017941 */ /* 0x000fea0003800000 */
.L_x_185:
[----:B-1----:R-:W-:Y:S01]  /*4c70*/  @!P4 IMAD R11, R100, R23, R10 ;  /* 0x00000017640bc224 */ /* 0x002fe200078e020a */
[----:B------:R-:W-:Y:S04]  /*4c80*/  BSSY B1, `(.L_x_187) ;  /* 0x0000006000017945 */ /* 0x000fe80003800000 */
[----:B------:R1:W-:Y:S01]  /*4c90*/  @!P4 STG.E.U8 desc[UR38][R4.64+0x98], R11 ;  /* 0x0000980b0400c986 */ /* 0x0003e2000c101126 */
[----:B------:R-:W-:Y:S05]  /*4ca0*/  @P3 BRA `(.L_x_188) ;  /* 0x00000000000c3947 */ /* 0x000fea0003800000 */
[----:B------:R-:W1:Y:S02]  /*4cb0*/  LDG.E.U8 R160, desc[UR38][R2.64+0x99] ;  /* 0x0000992602a07981 */ /* 0x000e64000c1e1100 */
[----:B-1----:R-:W-:-:S05]  /*4cc0*/  PRMT R11, R160, 0x8880, RZ ;  /* 0x00008880a00b7816 */ /* 0x002fca00000000ff */
[----:B------:R-:W-:-:S07]  /*4cd0*/  IMAD R10, R11, R22, RZ ;  /* 0x000000160b0a7224 */ /* 0x000fce00078e02ff */
.L_x_188:
[----:B------:R-:W-:Y:S05]  /*4ce0*/  BSYNC B1 ;  /* 0x0000000000017941 */ /* 0x000fea0003800000 */
.L_x_187:
[----:B------:R-:W-:Y:S01]  /*4cf0*/  @!P3 IMAD R101, R101, R23, R10 ;  /* 0x000000176565b224 */ /* 0x000fe200078e020a */
[----:B------:R-:W-:Y:S04]  /*4d00*/  BSSY B1, `(.L_x_189) ;  /* 0x0000006000017945 */ /* 0x000fe80003800000 */
[----:B------:R0:W-:Y:S01]  /*4d10*/  @!P3 STG.E.U8 desc[UR38][R4.64+0x99], R101 ;  /* 0x000099650400b986 */ /* 0x0001e2000c101126 */
[----:B------:R-:W-:Y:S05]  /*4d20*/  @P5 BRA `(.L_x_190) ;  /* 0x00000000000c5947 */ /* 0x000fea0003800000 */
[----:B------:R-:W1:Y:S02]  /*4d30*/  LDG.E.U8 R160, desc[UR38][R8.64+0x98] ;  /* 0x0000982608a07981 */ /* 0x000e64000c1e1100 */
[----:B-1----:R-:W-:-:S05]  /*4d40*/  PRMT R11, R160, 0x8880, RZ ;  /* 0x00008880a00b7816 */ /* 0x002fca00000000ff */
[----:B------:R-:W-:-:S07]  /*4d50*/  IMAD R10, R11, R22, RZ ;  /* 0x000000160b0a7224 */ /* 0x000fce00078e02ff */
.L_x_190:
[----:B------:R-:W-:Y:S05]  /*4d60*/  BSYNC B1 ;  /* 0x0000000000017941 */ /* 0x000fea0003800000 */
.L_x_189:
[----:B-1----:R-:W-:Y:S01]  /*4d70*/  @!P5 IMAD R11, R102, R23, R10 ;  /* 0x00000017660bd224 */ /* 0x002fe200078e020a */
[----:B------:R-:W-:Y:S04]  /*4d80*/  BSSY B1, `(.L_x_191) ;  /* 0x0000006000017945 */ /* 0x000fe80003800000 */
[----:B------:R1:W-:Y:S01]  /*4d90*/  @!P5 STG.E.U8 desc[UR38][R6.64+0x98], R11 ;  /* 0x0000980b0600d986 */ /* 0x0003e2000c101126 */
[----:B------:R-:W-:Y:S05]  /*4da0*/  @P6 BRA `(.L_x_192) ;  /* 0x00000000000c6947 */ /* 0x000fea0003800000 */
[----:B------:R-:W1:Y:S02]  /*4db0*/  LDG.E.U8 R160, desc[UR38][R8.64+0x99] ;  /* 0x0000992608a07981 */ /* 0x000e64000c1e1100 */
[----:B-1----:R-:W-:-:S05]  /*4dc0*/  PRMT R11, R160, 0x8880, RZ ;  /* 0x00008880a00b7816 */ /* 0x002fca00000000ff */
[----:B------:R-:W-:-:S07]  /*4dd0*/  IMAD R10, R11, R22, RZ ;  /* 0x000000160b0a7224 */ /* 0x000fce00078e02ff */
.L_x_192:
[----:B------:R-:W-:Y:S05]  /*4de0*/  BSYNC B1 ;  /* 0x0000000000017941 */ /* 0x000fea0003800000 */
.L_x_191:
[----:B------:R-:W-:Y:S01]  /*4df0*/  @!P6 IMAD R103, R103, R23, R10 ;  /* 0x000000176767e224 */ /* 0x000fe200078e020a */
[----:B------:R-:W-:Y:S04]  /*4e00*/  BSSY B1, `(.L_x_193) ;  /* 0x0000006000017945 */ /* 0x000fe80003800000 */
[----:B------:R0:W-:Y:S01]  /*4e10*/  @!P6 STG.E.U8 desc[UR38][R6.64+0x99], R103 ;  /* 0x000099670600e986 */ /* 0x0001e2000c101126 */
[----:B------:R-:W-:Y:S05]  /*4e20*/  @P2 BRA `(.L_x_194) ;  /* 0x00000000000c2947 */ /* 0x000fea0003800000 */
[----:B------:R-:W1:Y:S02]  /*4e30*/  LDG.E.U8 R160, desc[UR38][R2.64+0xa0] ;  /* 0x0000a02602a07981 */ /* 0x000e64000c1e1100 */
[----:B-1----:R-:W-:-:S05]  /*4e40*/  PRMT R11, R160, 0x8880, RZ ;  /* 0x00008880a00b7816 */ /* 0x002fca00000000ff */
[----:B------:R-:W-:-:S07]  /*4e50*/  IMAD R10, R11, R22, RZ ;  /* 0x000000160b0a7224 */ /* 0x000fce00078e02ff */
.L_x_194:
[----:B------:R-:W-:Y:S05]  /*4e60*/  BSYNC B1 ;  /* 0x0000000000017941 */ /* 0x000fea0003800000 */
.L_x_193:
        /* <DEDUP_REMOVED lines=12> */
.L_x_196:
[----:B------:R-:W-:Y:S05]  /*4f30*/  BSYNC B1 ;  /* 0x0000000000017941 */ /* 0x000fea0003800000 */
.L_x_195:
[----:B------:R-:W-:Y:S01]  /*4f40*/  @!P4 IMAD R105, R105, R23, R10 ;  /* 0x000000176969c224 */ /* 0x000fe200078e020a */
[----:B------:R-:W-:Y:S04]  /*4f50*/  BSSY B1, `(.L_x_197) ;  /* 0x0000006000017945 */ /* 0x000fe80003800000 */
[----:B------:R0:W-:Y:S01]  /*4f60*/  @!P4 STG.E.U8 desc[UR38][R4.64+0xa1], R105 ;  /* 0x0000a1690400c986 */ /* 0x0001e2000c101126 */
[----:B------:R-:W-:Y:S05]  /*4f70*/  @P3 BRA `(.L_x_198) ;  /* 0x00000000000c3947 */ /* 0x000fea0003800000 */
[----:B------:R-:W1:Y:S02]  /*4f80*/  LDG.E.U8 R160, desc[UR38][R8.64+0xa0] ;  /* 0x0000a02608a07981 */ /* 0x000e64000c1e1100 */
[----:B-1----:R-:W-:-:S05]  /*4f90*/  PRMT R11, R160, 0x8880, RZ ;  /* 0x00008880a00b7816 */ /* 0x002fca00000000ff */
[----:B------:R-:W-:-:S07]  /*4fa0*/  IMAD R10, R11, R22, RZ ;  /* 0x000000160b0a7224 */ /* 0x000fce00078e02ff */
.L_x_198:
[----:B------:R-:W-:Y:S05]  /*4fb0*/  BSYNC B1 ;  /* 0x0000000000017941 */ /* 0x000fea0003800000 */
.L_x_197:
[----:B-1----:R-:W-:Y:S01]  /*4fc0*/  @!P3 IMAD R11, R106, R23, R10 ;  /* 0x000000176a0bb224 */ /* 0x002fe200078e020a */
[----:B------:R-:W-:Y:S04]  /*4fd0*/  BSSY B1, `(.L_x_199) ;  /* 0x0000006000017945 */ /* 0x000fe80003800000 */
[----:B------:R1:W-:Y:S01]  /*4fe0*/  @!P3 STG.E.U8 desc[UR38][R6.64+0xa0], R11 ;  /* 0x0000a00b0600b986 */ /* 0x0003e2000c101126 */
[----:B------:R-:W-:Y:S05]  /*4ff0*/  @P5 BRA `(.L_x_200) ;  /* 0x00000000000c5947 */ /* 0x000fea0003800000 */
[----:B------:R-:W1:Y:S02]  /*5000*/  LDG.E.U8 R160, desc[UR38][R8.64+0xa1] ;  /* 0x0000a12608a07981 */ /* 0x000e64000c1e1100 */
[----:B-1----:R-:W-:-:S05]  /*5010*/  PRMT R11, R160, 0x8880, RZ ;  /* 0x00008880a00b7816 */ /* 0x002fca00000000ff */
[----:B------:R-:W-:-:S07]  /*5020*/  IMAD R10, R11, R22, RZ ;  /* 0x000000160b0a7224 */ /* 0x000fce00078e02ff */
.L_x_200:
[----:B------:R-:W-:Y:S05]  /*5030*/  BSYNC B1 ;  /* 0x0000000000017941 */ /* 0x000fea0003800000 */
.L_x_199:
[----:B------:R-:W-:Y:S01]  /*5040*/  @!P5 IMAD R107, R107, R23, R10 ;  /* 0x000000176b6bd224 */ /* 0x000fe200078e020a */
[----:B------:R-:W-:Y:S04]  /*5050*/  BSSY B1, `(.L_x_201) ;  /* 0x0000006000017945 */ /* 0x000fe80003800000 */
[----:B------:R0:W-:Y:S01]  /*5060*/  @!P5 STG.E.U8 desc[UR38][R6.64+0xa1], R107 ;  /* 0x0000a16b0600d986 */ /* 0x0001e2000c101126 */
[----:B------:R-:W-:Y:S05]  /*5070*/  @P6 BRA `(.L_x_202) ;  /* 0x00000000000c6947 */ /* 0x000fea0003800000 */
[----:B------:R-:W1:Y:S02]  /*5080*/  LDG.E.U8 R160, desc[UR38][R2.64+0xa8] ;  /* 0x0000a82602a07981 */ /* 0x000e64000c1e1100 */
[----:B-1----:R-:W-:-:S05]  /*5090*/  PRMT R11, R160, 0x8880, RZ ;  /* 0x00008880a00b7816 */ /* 0x002fca00000000ff */
[----:B------:R-:W-:-:S07]  /*50a0*/  IMAD R10, R11, R22, RZ ;  /* 0x000000160b0a7224 */ /* 0x000fce00078e02ff */
.L_x_202:
[----:B------:R-:W-:Y:S05]  /*50b0*/  BSYNC B1 ;  /* 0x0000000000017941 */ /* 0x000fea0003800000 */
.L_x_201:
[----:B-1----:R-:W-:Y:S01]  /*50c0*/  @!P6 IMAD R11, R108, R23, R10 ;  /* 0x000000176c0be224 */ /* 0x002fe200078e020a */
[----:B------:R-:W-:Y:S04]  /*50d0*/  BSSY B1, `(.L_x_203) ;  /* 0x0000006000017945 */ /* 0x000fe80003800000 */
[----:B------:R1:W-:Y:S01]  /*50e0*/  @!P6 STG.E.U8 desc[UR38][R4.64+0xa8], R11 ;  /* 0x0000a80b0400e986 */ /* 0x0003e2000c101126 */
[----:B------:R-:W-:Y:S05]  /*50f0*/  @P2 BRA `(.L_x_204) ;  /* 0x00000000000c2947 */ /* 0x000fea0003800000 */
[----:B------:R-:W1:Y:S02]  /*5100*/  LDG.E.U8 R160, desc[UR38][R2.64+0xa9] ;  /* 0x0000a92602a07981 */ /* 0x000e64000c1e1100 */
[----:B-1----:R-:W-:-:S05]  /*5110*/  PRMT R11, R160, 0x8880, RZ ;  /* 0x00008880a00b7816 */ /* 0x002fca00000000ff */
[----:B------:R-:W-:-:S07]  /*5120*/  IMAD R10, R11, R22, RZ ;  /* 0x000000160b0a7224 */ /* 0x000fce00078e02ff */
.L_x_204:
[----:B------:R-:W-:Y:S05]  /*5130*/  BSYNC B1 ;  /* 0x0000000000017941 */ /* 0x000fea0003800000 */
.L_x_203:
        /* <DEDUP_REMOVED lines=12> */
.L_x_206:
[----:B------:R-:W-:Y:S05]  /*5200*/  BSYNC B1 ;  /* 0x0000000000017941 */ /* 0x000fea0003800000 */
.L_x_205:
[----:B-1----:R-:W-:Y:S01]  /*5210*/  @!P4 IMAD R11, R110, R23, R10 ;  /* 0x000000176e0bc224 */ /* 0x002fe200078e020a */
[----:B------:R-:W-:Y:S04]  /*5220*/  BSSY B1, `(.L_x_207) ;  /* 0x0000006000017945 */ /* 0x000fe80003800000 */
[----:B------:R1:W-:Y:S01]  /*5230*/  @!P4 STG.E.U8 desc[UR38][R6.64+0xa8], R11 ;  /* 0x0000a80b0600c986 */ /* 0x0003e2000c101126 */
[----:B------:R-:W-:Y:S05]  /*5240*/  @P3 BRA `(.L_x_208) ;  /* 0x00000000000c3947 */ /* 0x000fea0003800000 */
[----:B------:R-:W1:Y:S02]  /*5250*/  LDG.E.U8 R160, desc[UR38][R8.64+0xa9] ;  /* 0x0000a92608a07981 */ /* 0x000e64000c1e1100 */
[----:B-1----:R-:W-:-:S05]  /*5260*/  PRMT R11, R160, 0x8880, RZ ;  /* 0x00008880a00b7816 */ /* 0x002fca00000000ff */
[----:B------:R-:W-:-:S07]  /*5270*/  IMAD R10, R11, R22, RZ ;  /* 0x000000160b0a7224 */ /* 0x000fce00078e02ff */
.L_x_208:
[----:B------:R-:W-:Y:S05]  /*5280*/  BSYNC B1 ;  /* 0x0000000000017941 */ /* 0x000fea0003800000 */
.L_x_207:
[----:B------:R-:W-:Y:S01]  /*5290*/  @!P3 IMAD R111, R111, R23, R10 ;  /* 0x000000176f6fb224 */ /* 0x000fe200078e020a */
[----:B------:R-:W-:Y:S04]  /*52a0*/  BSSY B1, `(.L_x_209) ;  /* 0x0000006000017945 */ /* 0x000fe80003800000 */
[----:B------:R0:W-:Y:S01]  /*52b0*/  @!P3 STG.E.U8 desc[UR38][R6.64+0xa9], R111 ;  /* 0x0000a96f0600b986 */ /* 0x0001e2000c101126 */
[----:B------:R-:W-:Y:S05]  /*52c0*/  @P5 BRA `(.L_x_210) ;  /* 0x00000000000c5947 */ /* 0x000fea0003800000 */
[----:B------:R-:W1:Y:S02]  /*52d0*/  LDG.E.U8 R160, desc[UR38][R2.64+0xb0] ;  /* 0x0000b02602a07981 */ /* 0x000e64000c1e1100 */
[----:B-1----:R-:W-:-:S05]  /*52e0*/  PRMT R11, R160, 0x8880, RZ ;  /* 0x00008880a00b7816 */ /* 0x002fca00000000ff */
[----:B------:R-:W-:-:S07]  /*52f0*/  IMAD R10, R11, R22, RZ ;  /* 0x000000160b0a7224 */ /* 0x000fce00078e02ff */
.L_x_210:
[----:B------:R-:W-:Y:S05]  /*5300*/  BSYNC B1 ;  /* 0x0000000000017941 */ /* 0x000fea0003800000 */
.L_x_209:
[----:B-1----:R-:W-:Y:S01]  /*5310*/  @!P5 IMAD R11, R112, R23, R10 ;  /* 0x00000017700bd224 */ /* 0x002fe200078e020a */
[----:B------:R-:W-:Y:S04]  /*5320*/  BSSY B1, `(.L_x_211) ;  /* 0x0000006000017945 */ /* 0x000fe80003800000 */
[----:B------:R1:W-:Y:S01]  /*5330*/  @!P5 STG.E.U8 desc[UR38][R4.64+0xb0], R11 ;  /* 0x0000b00b0400d986 */ /* 0x0003e2000c101126 */
[----:B------:R-:W-:Y:S05]  /*5340*/  @P6 BRA `(.L_x_212) ;  /* 0x00000000000c6947 */ /* 0x000fea0003800000 */
[----:B------:R-:W1:Y:S02]  /*5350*/  LDG.E.U8 R160, desc[UR38][R2.64+0xb1] ;  /* 0x0000b12602a07981 */ /* 0x000e64000c1e1100 */
[----:B-1----:R-:W-:-:S05]  /*5360*/  PRMT R11, R160, 0x8880, RZ ;  /* 0x00008880a00b7816 */ /* 0x002fca00000000ff */
[----:B------:R-:W-:-:S07]  /*5370*/  IMAD R10, R11, R22, RZ ;  /* 0x000000160b0a7224 */ /* 0x000fce00078e02ff */
.L_x_212:
[----:B------:R-:W-:Y:S05]  /*5380*/  BSYNC B1 ;  /* 0x0000000000017941 */ /* 0x000fea0003800000 */
.L_x_211:
[----:B------:R-:W-:Y:S01]  /*5390*/  @!P6 IMAD R113, R113, R23, R10 ;  /* 0x000000177171e224 */ /* 0x000fe200078e020a */
[----:B------:R-:W-:Y:S04]  /*53a0*/  BSSY B1, `(.L_x_213) ;  /* 0x0000006000017945 */ /* 0x000fe80003800000 */
[----:B------:R0:W-:Y:S01]  /*53b0*/  @!P6 STG.E.U8 desc[UR38][R4.64+0xb1], R113 ;  /* 0x0000b1710400e986 */ /* 0x0001e2000c101126 */
[----:B------:R-:W-:Y:S05]  /*53c0*/  @P2 BRA `(.L_x_214) ;  /* 0x00000000000c2947 */ /* 0x000fea0003800000 */
[----:B------:R-:W1:Y:S02]  /*53d0*/  LDG.E.U8 R160, desc[UR38][R8.64+0xb0] ;  /* 0x0000b02608a07981 */ /* 0x000e64000c1e1100 */
[----:B-1----:R-:W-:-:S05]  /*53e0*/  PRMT R11, R160, 0x8880, RZ ;  /* 0x00008880a00b7816 */ /* 0x002fca00000000ff */
[----:B------:R-:W-:-:S07]  /*53f0*/  IMAD R10, R11, R22, RZ ;  /* 0x000000160b0a7224 */ /* 0x000fce00078e02ff */
.L_x_214:
[----:B------:R-:W-:Y:S05]  /*5400*/  BSYNC B1 ;  /* 0x0000000000017941 */ /* 0x000fea0003800000 */
.L_x_213:
        /* <DEDUP_REMOVED lines=12> */
.L_x_216:
[----:B------:R-:W-:Y:S05]  /*54d0*/  BSYNC B1 ;  /* 0x0000000000017941 */ /* 0x000fea0003800000 */
.L_x_215:
[----:B------:R-:W-:Y:S01]  /*54e0*/  @!P4 IMAD R115, R115, R23, R10 ;  /* 0x000000177373c224 */ /* 0x000fe200078e020a */
[----:B------:R-:W-:Y:S04]  /*54f0*/  BSSY B1, `(.L_x_217) ;  /* 0x0000006000017945 */ /* 0x000fe80003800000 */
[----:B------:R0:W-:Y:S01]  /*5500*/  @!P4 STG.E.U8 desc[UR38][R6.64+0xb1], R115 ;  /* 0x0000b1730600c986 */ /* 0x0001e2000c101126 */
[----:B------:R-:W-:Y:S05]  /*5510*/  @P3 BRA `(.L_x_218) ;  /* 0x00000000000c3947 */ /* 0x000fea0003800000 */
[----:B------:R-:W1:Y:S02]  /*5520*/  LDG.E.U8 R160, desc[UR38][R2.64+0xb8] ;  /* 0x0000b82602a07981 */ /* 0x000e64000c1e1100 */
[----:B-1----:R-:W-:-:S05]  /*5530*/  PRMT R11, R160, 0x8880, RZ ;  /* 0x00008880a00b7816 */ /* 0x002fca00000000ff */
[----:B------:R-:W-:-:S07]  /*5540*/  IMAD R10, R11, R22, RZ ;  /* 0x000000160b0a7224 */ /* 0x000fce00078e02ff */
.L_x_218:
[----:B------:R-:W-:Y:S05]  /*5550*/  BSYNC B1 ;  /* 0x0000000000017941 */ /* 0x000fea0003800000 */
.L_x_217:
[----:B-1----:R-:W-:Y:S01]  /*5560*/  @!P3 IMAD R11, R116, R23, R10 ;  /* 0x00000017740bb224 */ /* 0x002fe200078e020a */
[----:B------:R-:W-:Y:S04]  /*5570*/  BSSY B1, `(.L_x_219) ;  /* 0x0000006000017945 */ /* 0x000fe80003800000 */
[----:B------:R1:W-:Y:S01]  /*5580*/  @!P3 STG.E.U8 desc[UR38][R4.64+0xb8], R11 ;  /* 0x0000b80b0400b986 */ /* 0x0003e2000c101126 */
[----:B------:R-:W-:Y:S05]  /*5590*/  @P5 BRA `(.L_x_220) ;  /* 0x00000000000c5947 */ /* 0x000fea0003800000 */
[----:B------:R-:W1:Y:S02]  /*55a0*/  LDG.E.U8 R160, desc[UR38][R2.64+0xb9] ;  /* 0x0000b92602a07981 */ /* 0x000e64000c1e1100 */
[----:B-1----:R-:W-:-:S05]  /*55b0*/  PRMT R11, R160, 0x8880, RZ ;  /* 0x00008880a00b7816 */ /* 0x002fca00000000ff */
[----:B------:R-:W-:-:S07]  /*55c0*/  IMAD R10, R11, R22, RZ ;  /* 0x000000160b0a7224 */ /* 0x000fce00078e02ff */
.L_x_220:
[----:B------:R-:W-:Y:S05]  /*55d0*/  BSYNC B1 ;  /* 0x0000000000017941 */ /* 0x000fea0003800000 */
.L_x_219:
[----:B------:R-:W-:Y:S01]  /*55e0*/  @!P5 IMAD R117, R117, R23, R10 ;  /* 0x000000177575d224 */ /* 0x000fe200078e020a */
[----:B------:R-:W-:Y:S04]  /*55f0*/  BSSY B1, `(.L_x_221) ;  /* 0x0000006000017945 */ /* 0x000fe80003800000 */
[----:B------:R0:W-:Y:S01]  /*5600*/  @!P5 STG.E.U8 desc[UR38][R4.64+0xb9], R117 ;  /* 0x0000b9750400d986 */ /* 0x0001e2000c101126 */
[----:B------:R-:W-:Y:S05]  /*5610*/  @P6 BRA `(.L_x_222) ;  /* 0x00000000000c6947 */ /* 0x000fea0003800000 */
[----:B------:R-:W1:Y:S02]  /*5620*/  LDG.E.U8 R160, desc[UR38][R8.64+0xb8] ;  /* 0x0000b82608a07981 */ /* 0x000e64000c1e1100 */
[----:B-1----:R-:W-:-:S05]  /*5630*/  PRMT R11, R160, 0x8880, RZ ;  /* 0x00008880a00b7816 */ /* 0x002fca00000000ff */
[----:B------:R-:W-:-:S07]  /*5640*/  IMAD R10, R11, R22, RZ ;  /* 0x000000160b0a7224 */ /* 0x000fce00078e02ff */
.L_x_222:
[----:B------:R-:W-:Y:S05]  /*5650*/  BSYNC B1 ;  /* 0x0000000000017941 */ /* 0x000fea0003800000 */
.L_x_221:
[----:B-1----:R-:W-:Y:S01]  /*5660*/  @!P6 IMAD R11, R118, R23, R10 ;  /* 0x00000017760be224 */ /* 0x002fe200078e020a */
[----:B------:R-:W-:Y:S04]  /*5670*/  BSSY B1, `(.L_x_223) ;  /* 0x0000006000017945 */ /* 0x000fe80003800000 */
[----:B------:R1:W-:Y:S01]  /*5680*/  @!P6 STG.E.U8 desc[UR38][R6.64+0xb8], R11 ;  /* 0x0000b80b0600e986 */ /* 0x0003e2000c101126 */
[----:B------:R-:W-:Y:S05]  /*5690*/  @P2 BRA `(.L_x_224) ;  /* 0x00000000000c2947 */ /* 0x000fea0003800000 */
[----:B------:R-:W1:Y:S02]  /*56a0*/  LDG.E.U8 R160, desc[UR38][R8.64+0xb9] ;  /* 0x0000b92608a07981 */ /* 0x000e64000c1e1100 */
[----:B-1----:R-:W-:-:S05]  /*56b0*/  PRMT R11, R160, 0x8880, RZ ;  /* 0x00008880a00b7816 */ /* 0x002fca00000000ff */
[----:B------:R-:W-:-:S07]  /*56c0*/  IMAD R10, R11, R22, RZ ;  /* 0x000000160b0a7224 */ /* 0x000fce00078e02ff */
.L_x_224:
[----:B------:R-:W-:Y:S05]  /*56d0*/  BSYNC B1 ;  /* 0x0000000000017941 */ /* 0x000fea0003800000 */
.L_x_223:
        /* <DEDUP_REMOVED lines=12> */
.L_x_226:
[----:B------:R-:W-:Y:S05]  /*57a0*/  BSYNC B1 ;  /* 0x0000000000017941 */ /* 0x000fea0003800000 */
.L_x_225:
[----:B-1----:R-:W-:Y:S01]  /*57b0*/  @!P4 IMAD R11, R120, R23, R10 ;  /* 0x00000017780bc224 */ /* 0x002fe200078e020a */
[----:B------:R-:W-:Y:S04]  /*57c0*/  BSSY B1, `(.L_x_227) ;  /* 0x0000006000017945 */ /* 0x000fe80003800000 */
[----:B------:R1:W-:Y:S01]  /*57d0*/  @!P4 STG.E.U8 desc[UR38][R4.64+0xc0], R11 ;  /* 0x0000c00b0400c986 */ /* 0x0003e2000c101126 */
[----:B------:R-:W-:Y:S05]  /*57e0*/  @P3 BRA `(.L_x_228) ;  /* 0x00000000000c3947 */ /* 0x000fea0003800000 */
[----:B------:R-:W1:Y:S02]  /*57f0*/  LDG.E.U8 R160, desc[UR38][R2.64+0xc1] ;  /* 0x0000c12602a07981 */ /* 0x000e64000c1e1100 */
[----:B-1----:R-:W-:-:S05]  /*5800*/  PRMT R11, R160, 0x8880, RZ ;  /* 0x00008880a00b7816 */ /* 0x002fca00000000ff */
[----:B------:R-:W-:-:S07]  /*5810*/  IMAD R10, R11, R22, RZ ;  /* 0x000000160b0a7224 */ /* 0x000fce00078e02ff */
.L_x_228:
[----:B------:R-:W-:Y:S05]  /*5820*/  BSYNC B1 ;  /* 0x0000000000017941 */ /* 0x000fea0003800000 */
.L_x_227:
[----:B------:R-:W-:Y:S01]  /*5830*/  @!P3 IMAD R121, R121, R23, R10 ;  /* 0x000000177979b224 */ /* 0x000fe200078e020a */
[----:B------:R-:W-:Y:S04]  /*5840*/  BSSY B1, `(.L_x_229) ;  /* 0x0000006000017945 */ /* 0x000fe80003800000 */
[----:B------:R0:W-:Y:S01]  /*5850*/  @!P3 STG.E.U8 desc[UR38][R4.64+0xc1], R121 ;  /* 0x0000c1790400b986 */ /* 0x0001e2000c101126 */
[----:B------:R-:W-:Y:S05]  /*5860*/  @P5 BRA `(.L_x_230) ;  /* 0x00000000000c5947 */ /* 0x000fea0003800000 */
[----:B------:R-:W1:Y:S02]  /*5870*/  LDG.E.U8 R160, desc[UR38][R8.64+0xc0] ;  /* 0x0000c02608a07981 */ /* 0x000e64000c1e1100 */
[----:B-1----:R-:W-:-:S05]  /*5880*/  PRMT R11, R160, 0x8880, RZ ;  /* 0x00008880a00b7816 */ /* 0x002fca00000000ff */
[----:B------:R-:W-:-:S07]  /*5890*/  IMAD R10, R11, R22, RZ ;  /* 0x000000160b0a7224 */ /* 0x000fce00078e02ff */
.L_x_230:
[----:B------:R-:W-:Y:S05]  /*58a0*/  BSYNC B1 ;  /* 0x0000000000017941 */ /* 0x000fea0003800000 */
.L_x_229:
[----:B-1----:R-:W-:Y:S01]  /*58b0*/  @!P5 IMAD R11, R122, R23, R10 ;  /* 0x000000177a0bd224 */ /* 0x002fe200078e020a */
[----:B------:R-:W-:Y:S04]  /*58c0*/  BSSY B1, `(.L_x_231) ;  /* 0x0000006000017945 */ /* 0x000fe80003800000 */
[----:B------:R1:W-:Y:S01]  /*58d0*/  @!P5 STG.E.U8 desc[UR38][R6.64+0xc0], R11 ;  /* 0x0000c00b0600d986 */ /* 0x0003e2000c101126 */
[----:B------:R-:W-:Y:S05]  /*58e0*/  @P6 BRA `(.L_x_232) ;  /* 0x00000000000c6947 */ /* 0x000fea0003800000 */
[----:B------:R-:W1:Y:S02]  /*58f0*/  LDG.E.U8 R160, desc[UR38][R8.64+0xc1] ;  /* 0x0000c12608a07981 */ /* 0x000e64000c1e1100 */
[----:B-1----:R-:W-:-:S05]  /*5900*/  PRMT R11, R160, 0x8880, RZ ;  /* 0x00008880a00b7816 */ /* 0x002fca00000000ff */
[----:B------:R-:W-:-:S07]  /*5910*/  IMAD R10, R11, R22, RZ ;  /* 0x000000160b0a7224 */ /* 0x000fce00078e02ff */
.L_x_232:
[----:B------:R-:W-:Y:S05]  /*5920*/  BSYNC B1 ;  /* 0x0000000000017941 */ /* 0x000fea0003800000 */
.L_x_231:
[----:B------:R-:W-:Y:S01]  /*5930*/  @!P6 IMAD R123, R123, R23, R10 ;  /* 0x000000177b7be224 */ /* 0x000fe200078e020a */
[----:B------:R-:W-:Y:S04]  /*5940*/  BSSY B1, `(.L_x_233) ;  /* 0x0000006000017945 */ /* 0x000fe80003800000 */
[----:B------:R0:W-:Y:S01]  /*5950*/  @!P6 STG.E.U8 desc[UR38][R6.64+0xc1], R123 ;  /* 0x0000c17b0600e986 */ /* 0x0001e2000c101126 */
[----:B------:R-:W-:Y:S05]  /*5960*/  @P2 BRA `(.L_x_234) ;  /* 0x00000000000c2947 */ /* 0x000fea0003800000 */
[----:B------:R-:W1:Y:S02]  /*5970*/  LDG.E.U8 R160, desc[UR38][R2.64+0xc8] ;  /* 0x0000c82602a07981 */ /* 0x000e64000c1e1100 */
[----:B-1----:R-:W-:-:S05]  /*5980*/  PRMT R11, R160, 0x8880, RZ ;  /* 0x00008880a00b7816 */ /* 0x002fca00000000ff */
[----:B------:R-:W-:-:S07]  /*5990*/  IMAD R10, R11, R22, RZ ;  /* 0x000000160b0a7224 */ /* 0x000fce00078e02ff */
.L_x_234:
[----:B------:R-:W-:Y:S05]  /*59a0*/  BSYNC B1 ;  /* 0x0000000000017941 */ /* 0x000fea0003800000 */
.L_x_233:
        /* <DEDUP_REMOVED lines=12> */
.L_x_236:
[----:B------:R-:W-:Y:S05]  /*5a70*/  BSYNC B1 ;  /* 0x0000000000017941 */ /* 0x000fea0003800000 */
.L_x_235:
[----:B------:R-:W-:Y:S01]  /*5a80*/  @!P4 IMAD R125, R125, R23, R10 ;  /* 0x000000177d7dc224 */ /* 0x000fe200078e020a */
[----:B------:R-:W-:Y:S04]  /*5a90*/  BSSY B1, `(.L_x_237) ;  /* 0x0000006000017945 */ /* 0x000fe80003800000 */
[----:B------:R0:W-:Y:S01]  /*5aa0*/  @!P4 STG.E.U8 desc[UR38][R4.64+0xc9], R125 ;  /* 0x0000c97d0400c986 */ /* 0x0001e2000c101126 */
[----:B------:R-:W-:Y:S05]  /*5ab0*/  @P3 BRA `(.L_x_238) ;  /* 0x00000000000c3947 */ /* 0x000fea0003800000 */
[----:B------:R-:W1:Y:S02]  /*5ac0*/  LDG.E.U8 R160, desc[UR38][R8.64+0xc8] ;  /* 0x0000c82608a07981 */ /* 0x000e64000c1e1100 */
[----:B-1----:R-:W-:-:S05]  /*5ad0*/  PRMT R11, R160, 0x8880, RZ ;  /* 0x00008880a00b7816 */ /* 0x002fca00000000ff */
[----:B------:R-:W-:-:S07]  /*5ae0*/  IMAD R10, R11, R22, RZ ;  /* 0x000000160b0a7224 */ /* 0x000fce00078e02ff */
.L_x_238:
[----:B------:R-:W-:Y:S05]  /*5af0*/  BSYNC B1 ;  /* 0x0000000000017941 */ /* 0x000fea0003800000 */
.L_x_237:
[----:B-1----:R-:W-:Y:S01]  /*5b00*/  @!P3 IMAD R11, R126, R23, R10 ;  /* 0x000000177e0bb224 */ /* 0x002fe200078e020a */
[----:B------:R-:W-:Y:S04]  /*5b10*/  BSSY B1, `(.L_x_239) ;  /* 0x0000006000017945 */ /* 0x000fe80003800000 */
[----:B------:R1:W-:Y:S01]  /*5b20*/  @!P3 STG.E.U8 desc[UR38][R6.64+0xc8], R11 ;  /* 0x0000c80b0600b986 */ /* 0x0003e2000c101126 */
[----:B------:R-:W-:Y:S05]  /*5b30*/  @P5 BRA `(.L_x_240) ;  /* 0x00000000000c5947 */ /* 0x000fea0003800000 */
[----:B------:R-:W1:Y:S02]  /*5b40*/  LDG.E.U8 R160, desc[UR38][R8.64+0xc9] ;  /* 0x0000c92608a07981 */ /* 0x000e64000c1e1100 */
[----:B-1----:R-:W-:-:S05]  /*5b50*/  PRMT R11, R160, 0x8880, RZ ;  /* 0x00008880a00b7816 */ /* 0x002fca00000000ff */
[----:B------:R-:W-:-:S07]  /*5b60*/  IMAD R10, R11, R22, RZ ;  /* 0x000000160b0a7224 */ /* 0x000fce00078e02ff */
.L_x_240:
[----:B------:R-:W-:Y:S05]  /*5b70*/  BSYNC B1 ;  /* 0x0000000000017941 */ /* 0x000fea0003800000 */
.L_x_239:
[----:B------:R-:W-:Y:S01]  /*5b80*/  @!P5 IMAD R127, R127, R23, R10 ;  /* 0x000000177f7fd224 */ /* 0x000fe200078e020a */
[----:B------:R-:W-:Y:S04]  /*5b90*/  BSSY B1, `(.L_x_241) ;  /* 0x0000006000017945 */ /* 0x000fe80003800000 */
[----:B------:R0:W-:Y:S01]  /*5ba0*/  @!P5 STG.E.U8 desc[UR38][R6.64+0xc9], R127 ;  /* 0x0000c97f0600d986 */ /* 0x0001e2000c101126 */
[----:B------:R-:W-:Y:S05]  /*5bb0*/  @P6 BRA `(.L_x_242) ;  /* 0x00000000000c6947 */ /* 0x000fea0003800000 */
[----:B------:R-:W1:Y:S02]  /*5bc0*/  LDG.E.U8 R160, desc[UR38][R2.64+0xd0] ;  /* 0x0000d02602a07981 */ /* 0x000e64000c1e1100 */
[----:B-1----:R-:W-:-:S05]  /*5bd0*/  PRMT R11, R160, 0x8880, RZ ;  /* 0x00008880a00b7816 */ /* 0x002fca00000000ff */
[----:B------:R-:W-:-:S07]  /*5be0*/  IMAD R10, R11, R22, RZ ;  /* 0x000000160b0a7224 */ /* 0x000fce00078e02ff */
.L_x_242:
[----:B------:R-:W-:Y:S05]  /*5bf0*/  BSYNC B1 ;  /* 0x0000000000017941 */ /* 0x000fea0003800000 */
.L_x_241:
[----:B-1----:R-:W-:Y:S01]  /*5c00*/  @!P6 IMAD R11, R128, R23, R10 ;  /* 0x00000017800be224 */ /* 0x002fe200078e020a */
[----:B------:R-:W-:Y:S04]  /*5c10*/  BSSY B1, `(.L_x_243) ;  /* 0x0000006000017945 */ /* 0x000fe80003800000 */
[----:B------:R1:W-:Y:S01]  /*5c20*/  @!P6 STG.E.U8 desc[UR38][R4.64+0xd0], R11 ;  /* 0x0000d00b0400e986 */ /* 0x0003e2000c101126 */
[----:B------:R-:W-:Y:S05]  /*5c30*/  @P2 BRA `(.L_x_244) ;  /* 0x00000000000c2947 */ /* 0x000fea0003800000 */
[----:B------:R-:W1:Y:S02]  /*5c40*/  LDG.E.U8 R160, desc[UR38][R2.64+0xd1] ;  /* 0x0000d12602a07981 */ /* 0x000e64000c1e1100 */
[----:B-1----:R-:W-:-:S05]  /*5c50*/  PRMT R11, R160, 0x8880, RZ ;  /* 0x00008880a00b7816 */ /* 0x002fca00000000ff */
[----:B------:R-:W-:-:S07]  /*5c60*/  IMAD R10, R11, R22, RZ ;  /* 0x000000160b0a7224 */ /* 0x000fce00078e02ff */
.L_x_244:
[----:B------:R-:W-:Y:S05]  /*5c70*/  BSYNC B1 ;  /* 0x0000000000017941 */ /* 0x000fea0003800000 */
.L_x_243:
        /* <DEDUP_REMOVED lines=12> */
.L_x_246:
[----:B------:R-:W-:Y:S05]  /*5d40*/  BSYNC B1 ;  /* 0x0000000000017941 */ /* 0x000fea0003800000 */
.L_x_245:
[----:B-1----:R-:W-:Y:S01]  /*5d50*/  @!P4 IMAD R11, R130, R23, R10 ;  /* 0x00000017820bc224 */ /* 0x002fe200078e020a */
[----:B------:R-:W-:Y:S04]  /*5d60*/  BSSY B1, `(.L_x_247) ;  /* 0x0000006000017945 */ /* 0x000fe80003800000 */
[----:B------:R1:W-:Y:S01]  /*5d70*/  @!P4 STG.E.U8 desc[UR38][R6.64+0xd0], R11 ;  /* 0x0000d00b0600c986 */ /* 0x0003e2000c101126 */
[----:B------:R-:W-:Y:S05]  /*5d80*/  @P3 BRA `(.L_x_248) ;  /* 0x00000000000c3947 */ /* 0x000fea0003800000 */
[----:B------:R-:W1:Y:S02]  /*5d90*/  LDG.E.U8 R160, desc[UR38][R8.64+0xd1] ;  /* 0x0000d12608a07981 */ /* 0x000e64000c1e1100 */
[----:B-1----:R-:W-:-:S05]  /*5da0*/  PRMT R11, R160, 0x8880, RZ ;  /* 0x00008880a00b7816 */ /* 0x002fca00000000ff */
[----:B------:R-:W-:-:S07]  /*5db0*/  IMAD R10, R11, R22, RZ ;  /* 0x000000160b0a7224 */ /* 0x000fce00078e02ff */
.L_x_248:
[----:B------:R-:W-:Y:S05]  /*5dc0*/  BSYNC B1 ;  /* 0x0000000000017941 */ /* 0x000fea0003800000 */
.L_x_247:
[----:B------:R-:W-:Y:S01]  /*5dd0*/  @!P3 IMAD R131, R131, R23, R10 ;  /* 0x000000178383b224 */ /* 0x000fe200078e020a */
[----:B------:R-:W-:Y:S04]  /*5de0*/  BSSY B1, `(.L_x_249) ;  /* 0x0000006000017945 */ /* 0x000fe80003800000 */
[----:B------:R0:W-:Y:S01]  /*5df0*/  @!P3 STG.E.U8 desc[UR38][R6.64+0xd1], R131 ;  /* 0x0000d1830600b986 */ /* 0x0001e2000c101126 */
[----:B------:R-:W-:Y:S05]  /*5e00*/  @P5 BRA `(.L_x_250) ;  /* 0x00000000000c5947 */ /* 0x000fea0003800000 */
[----:B------:R-:W1:Y:S02]  /*5e10*/  LDG.E.U8 R160, desc[UR38][R2.64+0xd8] ;  /* 0x0000d82602a07981 */ /* 0x000e64000c1e1100 */
[----:B-1----:R-:W-:-:S05]  /*5e20*/  PRMT R11, R160, 0x8880, RZ ;  /* 0x00008880a00b7816 */ /* 0x002fca00000000ff */
[----:B------:R-:W-:-:S07]  /*5e30*/  IMAD R10, R11, R22, RZ ;  /* 0x000000160b0a7224 */ /* 0x000fce00078e02ff */
.L_x_250:
[----:B------:R-:W-:Y:S05]  /*5e40*/  BSYNC B1 ;  /* 0x0000000000017941 */ /* 0x000fea0003800000 */
.L_x_249:
[----:B-1----:R-:W-:Y:S01]  /*5e50*/  @!P5 IMAD R11, R132, R23, R10 ;  /* 0x00000017840bd224 */ /* 0x002fe200078e020a */
[----:B------:R-:W-:Y:S04]  /*5e60*/  BSSY B1, `(.L_x_251) ;  /* 0x0000006000017945 */ /* 0x000fe80003800000 */
[----:B------:R1:W-:Y:S01]  /*5e70*/  @!P5 STG.E.U8 desc[UR38][R4.64+0xd8], R11 ;  /* 0x0000d80b0400d986 */ /* 0x0003e2000c101126 */
[----:B------:R-:W-:Y:S05]  /*5e80*/  @P6 BRA `(.L_x_252) ;  /* 0x00000000000c6947 */ /* 0x000fea0003800000 */
[----:B------:R-:W1:Y:S02]  /*5e90*/  LDG.E.U8 R160, desc[UR38][R2.64+0xd9] ;  /* 0x0000d92602a07981 */ /* 0x000e64000c1e1100 */
[----:B-1----:R-:W-:-:S05]  /*5ea0*/  PRMT R11, R160, 0x8880, RZ ;  /* 0x00008880a00b7816 */ /* 0x002fca00000000ff */
[----:B------:R-:W-:-:S07]  /*5eb0*/  IMAD R10, R11, R22, RZ ;  /* 0x000000160b0a7224 */ /* 0x000fce00078e02ff */
.L_x_252:
[----:B------:R-:W-:Y:S05]  /*5ec0*/  BSYNC B1 ;  /* 0x0000000000017941 */ /* 0x000fea0003800000 */
.L_x_251:
[----:B------:R-:W-:Y:S01]  /*5ed0*/  @!P6 IMAD R133, R133, R23, R10 ;  /* 0x000000178585e224 */ /* 0x000fe200078e020a */
[----:B------:R-:W-:Y:S04]  /*5ee0*/  BSSY B1, `(.L_x_253) ;  /* 0x0000006000017945 */ /* 0x000fe80003800000 */
[----:B------:R0:W-:Y:S01]  /*5ef0*/  @!P6 STG.E.U8 desc[UR38][R4.64+0xd9], R133 ;  /* 0x0000d9850400e986 */ /* 0x0001e2000c101126 */
[----:B------:R-:W-:Y:S05]  /*5f00*/  @P2 BRA `(.L_x_254) ;  /* 0x00000000000c2947 */ /* 0x000fea0003800000 */
[----:B------:R-:W1:Y:S02]  /*5f10*/  LDG.E.U8 R160, desc[UR38][R8.64+0xd8] ;  /* 0x0000d82608a07981 */ /* 0x000e64000c1e1100 */
[----:B-1----:R-:W-:-:S05]  /*5f20*/  PRMT R11, R160, 0x8880, RZ ;  /* 0x00008880a00b7816 */ /* 0x002fca00000000ff */
[----:B------:R-:W-:-:S07]  /*5f30*/  IMAD R10, R11, R22, RZ ;  /* 0x000000160b0a7224 */ /* 0x000fce00078e02ff */
.L_x_254:
[----:B------:R-:W-:Y:S05]  /*5f40*/  BSYNC B1 ;  /* 0x0000000000017941 */ /* 0x000fea0003800000 */
.L_x_253:
        /* <DEDUP_REMOVED lines=12> */
.L_x_256:
[----:B------:R-:W-:Y:S05]  /*6010*/  BSYNC B1 ;  /* 0x0000000000017941 */ /* 0x000fea0003800000 */
.L_x_255:
[----:B------:R-:W-:Y:S01]  /*6020*/  @!P4 IMAD R135, R135, R23, R10 ;  /* 0x000000178787c224 */ /* 0x000fe200078e020a */
[----:B------:R-:W-:Y:S04]  /*6030*/  BSSY B1, `(.L_x_257) ;  /* 0x0000006000017945 */ /* 0x000fe80003800000 */
[----:B------:R0:W-:Y:S01]  /*6040*/  @!P4 STG.E.U8 desc[UR38][R6.64+0xd9], R135 ;  /* 0x0000d9870600c986 */ /* 0x0001e2000c101126 */
[----:B------:R-:W-:Y:S05]  /*6050*/  @P3 BRA `(.L_x_258) ;  /* 0x00000000000c3947 */ /* 0x000fea0003800000 */
[----:B------:R-:W1:Y:S02]  /*6060*/  LDG.E.U8 R160, desc[UR38][R2.64+0xe0] ;  /* 0x0000e02602a07981 */ /* 0x000e64000c1e1100 */
[----:B-1----:R-:W-:-:S05]  /*6070*/  PRMT R11, R160, 0x8880, RZ ;  /* 0x00008880a00b7816 */ /* 0x002fca00000000ff */
[----:B------:R-:W-:-:S07]  /*6080*/  IMAD R10, R11, R22, RZ ;  /* 0x000000160b0a7224 */ /* 0x000fce00078e02ff */
.L_x_258:
[----:B------:R-:W-:Y:S05]  /*6090*/  BSYNC B1 ;  /* 0x0000000000017941 */ /* 0x000fea0003800000 */
.L_x_257:
[----:B-1----:R-:W-:Y:S01]  /*60a0*/  @!P3 IMAD R11, R136, R23, R10 ;  /* 0x00000017880bb224 */ /* 0x002fe200078e020a */
[----:B------:R-:W-:Y:S04]  /*60b0*/  BSSY B1, `(.L_x_259) ;  /* 0x0000006000017945 */ /* 0x000fe80003800000 */
[----:B------:R1:W-:Y:S01]  /*60c0*/  @!P3 STG.E.U8 desc[UR38][R4.64+0xe0], R11 ;  /* 0x0000e00b0400b986 */ /* 0x0003e2000c101126 */
[----:B------:R-:W-:Y:S05]  /*60d0*/  @P5 BRA `(.L_x_260) ;  /* 0x00000000000c5947 */ /* 0x000fea0003800000 */
[----:B------:R-:W1:Y:S02]  /*60e0*/  LDG.E.U8 R160, desc[UR38][R2.64+0xe1] ;  /* 0x0000e12602a07981 */ /* 0x000e64000c1e1100 */
[----:B-1----:R-:W-:-:S05]  /*60f0*/  PRMT R11, R160, 0x8880, RZ ;  /* 0x00008880a00b7816 */ /* 0x002fca00000000ff */
[----:B------:R-:W-:-:S07]  /*6100*/  IMAD R10, R11, R22, RZ ;  /* 0x000000160b0a7224 */ /* 0x000fce00078e02ff */
.L_x_260:
[----:B------:R-:W-:Y:S05]  /*6110*/  BSYNC B1 ;  /* 0x0000000000017941 */ /* 0x000fea0003800000 */
.L_x_259:
[----:B------:R-:W-:Y:S01]  /*6120*/  @!P5 IMAD R137, R137, R23, R10 ;  /* 0x000000178989d224 */ /* 0x000fe200078e020a */
[----:B------:R-:W-:Y:S04]  /*6130*/  BSSY B1, `(.L_x_261) ;  /* 0x0000006000017945 */ /* 0x000fe80003800000 */
[----:B------:R0:W-:Y:S01]  /*6140*/  @!P5 STG.E.U8 desc[UR38][R4.64+0xe1], R137 ;  /* 0x0000e1890400d986 */ /* 0x0001e2000c101126 */
[----:B------:R-:W-:Y:S05]  /*6150*/  @P6 BRA `(.L_x_262) ;  /* 0x00000000000c6947 */ /* 0x000fea0003800000 */
[----:B------:R-:W1:Y:S02]  /*6160*/  LDG.E.U8 R160, desc[UR38][R8.64+0xe0] ;  /* 0x0000e02608a07981 */ /* 0x000e64000c1e1100 */
[----:B-1----:R-:W-:-:S05]  /*6170*/  PRMT R11, R160, 0x8880, RZ ;  /* 0x00008880a00b7816 */ /* 0x002fca00000000ff */
[----:B------:R-:W-:-:S07]  /*6180*/  IMAD R10, R11, R22, RZ ;  /* 0x000000160b0a7224 */ /* 0x000fce00078e02ff */
.L_x_262:
[----:B------:R-:W-:Y:S05]  /*6190*/  BSYNC B1 ;  /* 0x0000000000017941 */ /* 0x000fea0003800000 */
.L_x_261:
[----:B-1----:R-:W-:Y:S01]  /*61a0*/  @!P6 IMAD R11, R138, R23, R10 ;  /* 0x000000178a0be224 */ /* 0x002fe200078e020a */
[----:B------:R-:W-:Y:S04]  /*61b0*/  BSSY B1, `(.L_x_263) ;  /* 0x0000006000017945 */ /* 0x000fe80003800000 */
[----:B------:R1:W-:Y:S01]  /*61c0*/  @!P6 STG.E.U8 desc[UR38][R6.64+0xe0], R11 ;  /* 0x0000e00b0600e986 */ /* 0x0003e2000c101126 */
[----:B------:R-:W-:Y:S05]  /*61d0*/  @P2 BRA `(.L_x_264) ;  /* 0x00000000000c2947 */ /* 0x000fea0003800000 */
[----:B------:R-:W1:Y:S02]  /*61e0*/  LDG.E.U8 R160, desc[UR38][R8.64+0xe1] ;  /* 0x0000e12608a07981 */ /* 0x000e64000c1e1100 */
[----:B-1----:R-:W-:-:S05]  /*61f0*/  PRMT R11, R160, 0x8880, RZ ;  /* 0x00008880a00b7816 */ /* 0x002fca00000000ff */
[----:B------:R-:W-:-:S07]  /*6200*/  IMAD R10, R11, R22, RZ ;  /* 0x000000160b0a7224 */ /* 0x000fce00078e02ff */
.L_x_264:
[----:B------:R-:W-:Y:S05]  /*6210*/  BSYNC B1 ;  /* 0x0000000000017941 */ /* 0x000fea0003800000 */
.L_x_263:
        /* <DEDUP_REMOVED lines=12> */
.L_x_266:
[----:B------:R-:W-:Y:S05]  /*62e0*/  BSYNC B1 ;  /* 0x0000000000017941 */ /* 0x000fea0003800000 */
.L_x_265:
[----:B-1----:R-:W-:Y:S01]  /*62f0*/  @!P5 IMAD R11, R140, R23, R10 ;  /* 0x000000178c0bd224 */ /* 0x002fe200078e020a */
[----:B------:R-:W-:Y:S04]  /*6300*/  BSSY B1, `(.L_x_267) ;  /* 0x0000006000017945 */ /* 0x000fe80003800000 */
[----:B------:R1:W-:Y:S01]  /*6310*/  @!P5 STG.E.U8 desc[UR38][R4.64+0xe8], R11 ;  /* 0x0000e80b0400d986 */ /* 0x0003e2000c101126 */
[----:B------:R-:W-:Y:S05]  /*6320*/  @P3 BRA `(.L_x_268) ;  /* 0x00000000000c3947 */ /* 0x000fea0003800000 */
[----:B------:R-:W1:Y:S02]  /*6330*/  LDG.E.U8 R160, desc[UR38][R2.64+0xe9] ;  /* 0x0000e92602a07981 */ /* 0x000e64000c1e1100 */
[----:B-1----:R-:W-:-:S05]  /*6340*/  PRMT R11, R160, 0x8880, RZ ;  /* 0x00008880a00b7816 */ /* 0x002fca00000000ff */
[----:B------:R-:W-:-:S07]  /*6350*/  IMAD R10, R11, R22, RZ ;  /* 0x000000160b0a7224 */ /* 0x000fce00078e02ff */
.L_x_268:
[----:B------:R-:W-:Y:S05]  /*6360*/  BSYNC B1 ;  /* 0x0000000000017941 */ /* 0x000fea0003800000 */
.L_x_267:
[----:B------:R-:W-:Y:S01]  /*6370*/  @!P3 IMAD R141, R141, R23, R10 ;  /* 0x000000178d8db224 */ /* 0x000fe200078e020a */
[----:B------:R-:W-:Y:S04]  /*6380*/  BSSY B1, `(.L_x_269) ;  /* 0x0000006000017945 */ /* 0x000fe80003800000 */
[----:B------:R0:W-:Y:S01]  /*6390*/  @!P3 STG.E.U8 desc[UR38][R4.64+0xe9], R141 ;  /* 0x0000e98d0400b986 */ /* 0x0001e2000c101126 */
[----:B------:R-:W-:Y:S05]  /*63a0*/  @P2 BRA `(.L_x_270) ;  /* 0x00000000000c2947 */ /* 0x000fea0003800000 */
[----:B------:R-:W1:Y:S02]  /*63b0*/  LDG.E.U8 R160, desc[UR38][R8.64+0xe8] ;  /* 0x0000e82608a07981 */ /* 0x000e64000c1e1100 */
[----:B-1----:R-:W-:-:S05]  /*63c0*/  PRMT R11, R160, 0x8880, RZ ;  /* 0x00008880a00b7816 */ /* 0x002fca00000000ff */
[----:B------:R-:W-:-:S07]  /*63d0*/  IMAD R10, R11, R22, RZ ;  /* 0x000000160b0a7224 */ /* 0x000fce00078e02ff */
.L_x_270:
[----:B------:R-:W-:Y:S05]  /*63e0*/  BSYNC B1 ;  /* 0x0000000000017941 */ /* 0x000fea0003800000 */
.L_x_269:
[----:B-1----:R-:W-:Y:S01]  /*63f0*/  @!P2 IMAD R11, R142, R23, R10 ;  /* 0x000000178e0ba224 */ /* 0x002fe200078e020a */
[----:B------:R-:W-:Y:S04]  /*6400*/  BSSY B1, `(.L_x_271) ;  /* 0x0000006000017945 */ /* 0x000fe80003800000 */
[----:B------:R1:W-:Y:S01]  /*6410*/  @!P2 STG.E.U8 desc[UR38][R6.64+0xe8], R11 ;  /* 0x0000e80b0600a986 */ /* 0x0003e2000c101126 */
[----:B------:R-:W-:Y:S05]  /*6420*/  @P6 BRA `(.L_x_272) ;  /* 0x00000000000c6947 */ /* 0x000fea0003800000 */
[----:B------:R-:W1:Y:S02]  /*6430*/  LDG.E.U8 R160, desc[UR38][R8.64+0xe9] ;  /* 0x0000e92608a07981 */ /* 0x000e64000c1e1100 */
[----:B-1----:R-:W-:-:S05]  /*6440*/  PRMT R11, R160, 0x8880, RZ ;  /* 0x00008880a00b7816 */ /* 0x002fca00000000ff */
[----:B------:R-:W-:-:S07]  /*6450*/  IMAD R10, R11, R22, RZ ;  /* 0x000000160b0a7224 */ /* 0x000fce00078e02ff */
.L_x_272:
[----:B------:R-:W-:Y:S05]  /*6460*/  BSYNC B1 ;  /* 0x0000000000017941 */ /* 0x000fea0003800000 */
.L_x_271:
[----:B------:R-:W-:Y:S01]  /*6470*/  @!P6 IMAD R143, R143, R23, R10 ;  /* 0x000000178f8fe224 */ /* 0x000fe200078e020a */
[----:B------:R-:W-:Y:S04]  /*6480*/  BSSY B1, `(.L_x_273) ;  /* 0x0000006000017945 */ /* 0x000fe80003800000 */
[----:B------:R0:W-:Y:S01]  /*6490*/  @!P6 STG.E.U8 desc[UR38][R6.64+0xe9], R143 ;  /* 0x0000e98f0600e986 */ /* 0x0001e2000c101126 */
[----:B------:R-:W-:Y:S05]  /*64a0*/  @P4 BRA `(.L_x_274) ;  /* 0x00000000000c4947 */ /* 0x000fea0003800000 */
[----:B------:R-:W1:Y:S02]  /*64b0*/  LDG.E.U8 R160, desc[UR38][R2.64+0xf0] ;  /* 0x0000f02602a07981 */ /* 0x000e64000c1e1100 */
[----:B-1----:R-:W-:-:S05]  /*64c0*/  PRMT R11, R160, 0x8880, RZ ;  /* 0x00008880a00b7816 */ /* 0x002fca00000000ff */
[----:B------:R-:W-:-:S07]  /*64d0*/  IMAD R10, R11, R22, RZ ;  /* 0x000000160b0a7224 */ /* 0x000fce00078e02ff */
.L_x_274:
[----:B------:R-:W-:Y:S05]  /*64e0*/  BSYNC B1 ;  /* 0x0000000000017941 */ /* 0x000fea0003800000 */
.L_x_273:
[----:B------:R-:W-:Y:S01]  /*64f0*/  ISETP.LT.OR P3, PT, R0, 0xf2, !P1 ;  /* 0x000000f20000780c */ /* 0x000fe20004f61670 */
[----:B-1----:R-:W-:Y:S01]  /*6500*/  @!P4 IMAD R11, R144, R23, R10 ;  /* 0x00000017900bc224 */ /* 0x002fe200078e020a */
[----:B------:R-:W-:Y:S01]  /*6510*/  BSSY B1, `(.L_x_275) ;  /* 0x000000b000017945 */ /* 0x000fe20003800000 */
[C---:B------:R-:W-:Y:S02]  /*6520*/  ISETP.LT.OR P2, PT, R0.reuse, 0xf1, !P0 ;  /* 0x000000f10000780c */ /* 0x040fe40004741670 */
[C---:B------:R-:W-:Y:S01]  /*6530*/  ISETP.LT.OR P5, PT, R0.reuse, 0xf2, !P0 ;  /* 0x000000f20000780c */ /* 0x040fe200047a1670 */
[----:B------:R1:W-:Y:S01]  /*6540*/  @!P4 STG.E.U8 desc[UR38][R4.64+0xf0], R11 ;  /* 0x0000f00b0400c986 */ /* 0x0003e2000c101126 */
[C---:B------:R-:W-:Y:S02]  /*6550*/  ISETP.LT.OR P4, PT, R0.reuse, 0xf9, !P1 ;  /* 0x000000f90000780c */ /* 0x040fe40004f81670 */
[C---:B------:R-:W-:Y:S02]  /*6560*/  ISETP.LT.OR P1, PT, R0.reuse, 0xfa, !P1 ;  /* 0x000000fa0000780c */ /* 0x040fe40004f21670 */
[----:B------:R-:W-:-:S02]  /*6570*/  ISETP.LT.OR P6, PT, R0, 0xf9, !P0 ;  /* 0x000000f90000780c */ /* 0x000fc400047c1670 */
[----:B------:R-:W-:Y:S11]  /*6580*/  @P3 BRA `(.L_x_276) ;  /* 0x00000000000c3947 */ /* 0x000ff60003800000 */
[----:B------:R-:W1:Y:S02]  /*6590*/  LDG.E.U8 R160, desc[UR38][R2.64+0xf1] ;  /* 0x0000f12602a07981 */ /* 0x000e64000c1e1100 */
[----:B-1----:R-:W-:-:S05]  /*65a0*/  PRMT R11, R160, 0x8880, RZ ;  /* 0x00008880a00b7816 */ /* 0x002fca00000000ff */
[----:B------:R-:W-:-:S07]  /*65b0*/  IMAD R10, R11, R22, RZ ;  /* 0x000000160b0a7224 */ /* 0x000fce00078e02ff */
.L_x_276:
[----:B------:R-:W-:Y:S05]  /*65c0*/  BSYNC B1 ;  /* 0x0000000000017941 */ /* 0x000fea0003800000 */
.L_x_275:
[----:B------:R-:W-:Y:S01]  /*65d0*/  @!P3 IMAD R145, R145, R23, R10 ;  /* 0x000000179191b224 */ /* 0x000fe200078e020a */
[----:B------:R-:W-:Y:S04]  /*65e0*/  BSSY B1, `(.L_x_277) ;  /* 0x0000006000017945 */ /* 0x000fe80003800000 */
[----:B------:R0:W-:Y:S01]  /*65f0*/  @!P3 STG.E.U8 desc[UR38][R4.64+0xf1], R145 ;  /* 0x0000f1910400b986 */ /* 0x0001e2000c101126 */
[----:B------:R-:W-:Y:S05]  /*6600*/  @P2 BRA `(.L_x_278) ;  /* 0x00000000000c2947 */ /* 0x000fea0003800000 */
[----:B------:R-:W1:Y:S02]  /*6610*/  LDG.E.U8 R160, desc[UR38][R8.64+0xf0] ;  /* 0x0000f02608a07981 */ /* 0x000e64000c1e1100 */
[----:B-1----:R-:W-:-:S05]  /*6620*/  PRMT R11, R160, 0x8880, RZ ;  /* 0x00008880a00b7816 */ /* 0x002fca00000000ff */
[----:B------:R-:W-:-:S07]  /*6630*/  IMAD R10, R11, R22, RZ ;  /* 0x000000160b0a7224 */ /* 0x000fce00078e02ff */
.L_x_278:
[----:B------:R-:W-:Y:S05]  /*6640*/  BSYNC B1 ;  /* 0x0000000000017941 */ /* 0x000fea0003800000 */
.L_x_277:
[----:B-1----:R-:W-:Y:S01]  /*6650*/  @!P2 IMAD R11, R146, R23, R10 ;  /* 0x00000017920ba224 */ /* 0x002fe200078e020a */
[----:B------:R-:W-:Y:S04]  /*6660*/  BSSY B1, `(.L_x_279) ;  /* 0x0000006000017945 */ /* 0x000fe80003800000 */
[----:B------:R1:W-:Y:S01]  /*6670*/  @!P2 STG.E.U8 desc[UR38][R6.64+0xf0], R11 ;  /* 0x0000f00b0600a986 */ /* 0x0003e2000c101126 */
[----:B------:R-:W-:Y:S05]  /*6680*/  @P5 BRA `(.L_x_280) ;  /* 0x00000000000c5947 */ /* 0x000fea0003800000 */
[----:B------:R-:W1:Y:S02]  /*6690*/  LDG.E.U8 R160, desc[UR38][R8.64+0xf1] ;  /* 0x0000f12608a07981 */ /* 0x000e64000c1e1100 */
[----:B-1----:R-:W-:-:S05]  /*66a0*/  PRMT R11, R160, 0x8880, RZ ;  /* 0x00008880a00b7816 */ /* 0x002fca00000000ff */
[----:B------:R-:W-:-:S07]  /*66b0*/  IMAD R10, R11, R22, RZ ;  /* 0x000000160b0a7224 */ /* 0x000fce00078e02ff */
.L_x_280:
[----:B------:R-:W-:Y:S05]  /*66c0*/  BSYNC B1 ;  /* 0x0000000000017941 */ /* 0x000fea0003800000 */
.L_x_279:
[----:B------:R-:W-:Y:S01]  /*66d0*/  @!P5 IMAD R147, R147, R23, R10 ;  /* 0x000000179393d224 */ /* 0x000fe200078e020a */
[----:B------:R-:W-:Y:S04]  /*66e0*/  BSSY B1, `(.L_x_281) ;  /* 0x0000006000017945 */ /* 0x000fe80003800000 */
[----:B------:R0:W-:Y:S01]  /*66f0*/  @!P5 STG.E.U8 desc[UR38][R6.64+0xf1], R147 ;  /* 0x0000f1930600d986 */ /* 0x0001e2000c101126 */
[----:B------:R-:W-:Y:S05]  /*6700*/  @P4 BRA `(.L_x_282) ;  /* 0x00000000000c4947 */ /* 0x000fea0003800000 */
[----:B------:R-:W1:Y:S02]  /*6710*/  LDG.E.U8 R160, desc[UR38][R2.64+0xf8] ;  /* 0x0000f82602a07981 */ /* 0x000e64000c1e1100 */
[----:B-1----:R-:W-:-:S05]  /*6720*/  PRMT R11, R160, 0x8880, RZ ;  /* 0x00008880a00b7816 */ /* 0x002fca00000000ff */
[----:B------:R-:W-:-:S07]  /*6730*/  IMAD R10, R11, R22, RZ ;  /* 0x000000160b0a7224 */ /* 0x000fce00078e02ff */
.L_x_282:
[----:B------:R-:W-:Y:S05]  /*6740*/  BSYNC B1 ;  /* 0x0000000000017941 */ /* 0x000fea0003800000 */
.L_x_281:
[----:B-1----:R-:W-:Y:S01]  /*6750*/  @!P4 IMAD R11, R148, R23, R10 ;  /* 0x00000017940bc224 */ /* 0x002fe200078e020a */
[----:B------:R-:W-:Y:S04]  /*6760*/  BSSY B1, `(.L_x_283) ;  /* 0x0000006000017945 */ /* 0x000fe80003800000 */
[----:B------:R1:W-:Y:S01]  /*6770*/  @!P4 STG.E.U8 desc[UR38][R4.64+0xf8], R11 ;  /* 0x0000f80b0400c986 */ /* 0x0003e2000c101126 */
[----:B------:R-:W-:Y:S05]  /*6780*/  @P1 BRA `(.L_x_284) ;  /* 0x00000000000c1947 */ /* 0x000fea0003800000 */
[----:B------:R-:W1:Y:S02]  /*6790*/  LDG.E.U8 R160, desc[UR38][R2.64+0xf9] ;  /* 0x0000f92602a07981 */ /* 0x000e64000c1e1100 */
[----:B-1----:R-:W-:-:S05]  /*67a0*/  PRMT R11, R160, 0x8880, RZ ;  /* 0x00008880a00b7816 */ /* 0x002fca00000000ff */
[----:B------:R-:W-:-:S07]  /*67b0*/  IMAD R10, R11, R22, RZ ;  /* 0x000000160b0a7224 */ /* 0x000fce00078e02ff */
.L_x_284:
[----:B------:R-:W-:Y:S05]  /*67c0*/  BSYNC B1 ;  /* 0x0000000000017941 */ /* 0x000fea0003800000 */
.L_x_283:
[----:B------:R-:W-:Y:S01]  /*67d0*/  @!P1 IMAD R149, R149, R23, R10 ;  /* 0x0000001795959224 */ /* 0x000fe200078e020a */
[----:B------:R-:W-:Y:S04]  /*67e0*/  BSSY B1, `(.L_x_285) ;  /* 0x0000006000017945 */ /* 0x000fe80003800000 */
[----:B------:R0:W-:Y:S01]  /*67f0*/  @!P1 STG.E.U8 desc[UR38][R4.64+0xf9], R149 ;  /* 0x0000f99504009986 */ /* 0x0001e2000c101126 */
[----:B------:R-:W-:Y:S05]  /*6800*/  @P6 BRA `(.L_x_286) ;  /* 0x00000000000c6947 */ /* 0x000fea0003800000 */
[----:B------:R-:W0:Y:S02]  /*6810*/  LDG.E.U8 R160, desc[UR38][R8.64+0xf8] ;  /* 0x0000f82608a07981 */ /* 0x000e24000c1e1100 */
[----:B0-----:R-:W-:-:S05]  /*6820*/  PRMT R3, R160, 0x8880, RZ ;  /* 0x00008880a0037816 */ /* 0x001fca00000000ff */
[----:B------:R-:W-:-:S07]  /*6830*/  IMAD R10, R3, R22, RZ ;  /* 0x00000016030a7224 */ /* 0x000fce00078e02ff */
.L_x_286:
[----:B------:R-:W-:Y:S05]  /*6840*/  BSYNC B1 ;  /* 0x0000000000017941 */ /* 0x000fea0003800000 */
.L_x_285:
[----:B0-----:R-:W-:Y:S01]  /*6850*/  @!P6 IMAD R3, R150, R23, R10 ;  /* 0x000000179603e224 */ /* 0x001fe200078e020a */
[----:B------:R-:W-:Y:S01]  /*6860*/  ISETP.LT.OR P0, PT, R0, 0xfa, !P0 ;  /* 0x000000fa0000780c */ /* 0x000fe20004701670 */
[----:B------:R-:W-:Y:S03]  /*6870*/  BSSY B1, `(.L_x_287) ;  /* 0x0000006000017945 */ /* 0x000fe60003800000 */
[----:B------:R0:W-:Y:S09]  /*6880*/  @!P6 STG.E.U8 desc[UR38][R6.64+0xf8], R3 ;  /* 0x0000f8030600e986 */ /* 0x0001f2000c101126 */
[----:B------:R-:W-:Y:S05]  /*6890*/  @P0 BRA `(.L_x_288) ;  /* 0x00000000000c0947 */ /* 0x000fea0003800000 */
[----:B------:R-:W0:Y:S02]  /*68a0*/  LDG.E.U8 R160, desc[UR38][R8.64+0xf9] ;  /* 0x0000f92608a07981 */ /* 0x000e24000c1e1100 */
[----:B0-----:R-:W-:-:S05]  /*68b0*/  PRMT R3, R160, 0x8880, RZ ;  /* 0x00008880a0037816 */ /* 0x001fca00000000ff */
[----:B------:R-:W-:-:S07]  /*68c0*/  IMAD R10, R3, R22, RZ ;  /* 0x00000016030a7224 */ /* 0x000fce00078e02ff */
.L_x_288:
[----:B------:R-:W-:Y:S05]  /*68d0*/  BSYNC B1 ;  /* 0x0000000000017941 */ /* 0x000fea0003800000 */
.L_x_287:
[----:B------:R-:W-:Y:S01]  /*68e0*/  IMAD R151, R151, R23, R10 ;  /* 0x0000001797977224 */ /* 0x000fe200078e020a */
[----:B------:R-:W-:Y:S06]  /*68f0*/  @P0 BRA `(.L_x_289) ;  /* 0x0000001800100947 */ /* 0x000fec0003800000 */
[----:B------:R0:W-:Y:S01]  /*6900*/  STG.E.U8 desc[UR38][R6.64+0xf9], R151 ;  /* 0x0000f99706007986 */ /* 0x0001e2000c101126 */
[----:B------:R-:W-:Y:S05]  /*6910*/  BRA `(.L_x_289) ;  /* 0x0000001800087947 */ /* 0x000fea0003800000 */
.L_x_32:
[C---:B------:R-:W-:Y:S02]  /*6920*/  ISETP.GE.AND P1, PT, R163.reuse, 0x1, PT ;  /* 0x00000001a300780c */ /* 0x040fe40003f26270 */
[----:B------:R-:W-:Y:S02]  /*6930*/  ISETP.GE.AND P0, PT, R163, 0x9, PT ;  /* 0x00000009a300780c */ /* 0x000fe40003f06270 */
[C---:B------:R-:W-:Y:S02]  /*6940*/  ISETP.LT.OR P3, PT, R0.reuse, 0x1, !P1 ;  /* 0x000000010000780c */ /* 0x040fe40004f61670 */
[C---:B------:R-:W-:Y:S02]  /*6950*/  ISETP.LT.OR P2, PT, R0.reuse, 0x2, !P1 ;  /* 0x000000020000780c */ /* 0x040fe40004f41670 */
[C---:B------:R-:W-:Y:S02]  /*6960*/  ISETP.LT.OR P6, PT, R0.reuse, 0x1, !P0 ;  /* 0x000000010000780c */ /* 0x040fe400047c1670 */
[----:B------:R-:W-:-:S02]  /*6970*/  ISETP.LT.OR P4, PT, R0, 0x2, !P0 ;  /* 0x000000020000780c */ /* 0x000fc40004781670 */
[----:B------:R-:W-:-:S05]  /*6980*/  ISETP.LT.OR P5, PT, R0, 0xa, !P1 ;  /* 0x0000000a0000780c */ /* 0x000fca0004fa1670 */
[-C--:B------:R-:W-:Y:S02]  /*6990*/  @!P3 IMAD R3, R24, R23.reuse, RZ ;  /* 0x000000171803b224 */ /* 0x080fe400078e02ff */
[-C--:B------:R-:W-:Y:S02]  /*69a0*/  @!P2 IMAD R25, R25, R23.reuse, RZ ;  /* 0x000000171919a224 */ /* 0x080fe400078e02ff */
[-C--:B------:R-:W-:Y:S01]  /*69b0*/  @!P6 IMAD R9, R26, R23.reuse, RZ ;  /* 0x000000171a09e224 */ /* 0x080fe200078e02ff */
[----:B------:R0:W-:Y:S01]  /*69c0*/  @!P3 STG.E.U8 desc[UR38][R4.64], R3 ;  /* 0x000000030400b986 */ /* 0x0001e2000c101126 */
[C---:B------:R-:W-:Y:S01]  /*69d0*/  ISETP.LT.OR P3, PT, R0.reuse, 0x9, !P1 ;  /* 0x000000090000780c */ /* 0x040fe20004f61670 */
[-C--:B------:R-:W-:Y:S02]  /*69e0*/  @!P4 IMAD R27, R27, R23.reuse, RZ ;  /* 0x000000171b1bc224 */ /* 0x080fe400078e02ff */
[----:B------:R-:W-:Y:S01]  /*69f0*/  @!P5 IMAD R29, R29, R23, RZ ;  /* 0x000000171d1dd224 */ /* 0x000fe200078e02ff */
[----:B------:R-:W-:Y:S01]  /*6a00*/  @!P2 STG.E.U8 desc[UR38][R4.64+0x1], R25 ;  /* 0x000001190400a986 */ /* 0x000fe2000c101126 */
[----:B------:R-:W-:-:S03]  /*6a10*/  ISETP.LT.OR P2, PT, R0, 0x9, !P0 ;  /* 0x000000090000780c */ /* 0x000fc60004741670 */
[----:B------:R1:W-:Y:S01]  /*6a20*/  @!P6 STG.E.U8 desc[UR38][R6.64], R9 ;  /* 0x000000090600e986 */ /* 0x0003e2000c101126 */
[----:B------:R-:W-:-:S03]  /*6a30*/  ISETP.LT.OR P6, PT, R0, 0xa, !P0 ;  /* 0x0000000a0000780c */ /* 0x000fc600047c1670 */
[----:B------:R-:W-:Y:S01]  /*6a40*/  @!P4 STG.E.U8 desc[UR38][R6.64+0x1], R27 ;  /* 0x0000011b0600c986 */ /* 0x000fe2000c101126 */
[----:B0-----:R-:W-:Y:S01]  /*6a50*/  @!P3 IMAD R3, R28, R23, RZ ;  /* 0x000000171c03b224 */ /* 0x001fe200078e02ff */
[C---:B------:R-:W-:Y:S02]  /*6a60*/  ISETP.LT.OR P4, PT, R0.reuse, 0x11, !P1 ;  /* 0x000000110000780c */ /* 0x040fe40004f81670 */
[----:B------:R-:W-:Y:S01]  /*6a70*/  @!P5 STG.E.U8 desc[UR38][R4.64+0x9], R29 ;  /* 0x0000091d0400d986 */ /* 0x000fe2000c101126 */
[----:B------:R-:W-:-:S03]  /*6a80*/  ISETP.LT.OR P5, PT, R0, 0x11, !P0 ;  /* 0x000000110000780c */ /* 0x000fc600047a1670 */
[----:B------:R0:W-:Y:S01]  /*6a90*/  @!P3 STG.E.U8 desc[UR38][R4.64+0x8], R3 ;  /* 0x000008030400b986 */ /* 0x0001e2000c101126 */
[----:B------:R-:W-:Y:S01]  /*6aa0*/  ISETP.LT.OR P3, PT, R0, 0x12, !P1 ;  /* 0x000000120000780c */ /* 0x000fe20004f61670 */
[-C--:B-1----:R-:W-:Y:S02]  /*6ab0*/  @!P2 IMAD R9, R30, R23.reuse, RZ ;  /* 0x000000171e09a224 */ /* 0x082fe400078e02ff */
[----:B------:R-:W-:-:S03]  /*6ac0*/  @!P6 IMAD R31, R31, R23, RZ ;  /* 0x000000171f1fe224 */ /* 0x000fc600078e02ff */
[-C--:B------:R-:W-:Y:S01]  /*6ad0*/  @!P4 IMAD R11, R32, R23.reuse, RZ ;  /* 0x00000017200bc224 */ /* 0x080fe200078e02ff */
[----:B------:R1:W-:Y:S01]  /*6ae0*/  @!P2 STG.E.U8 desc[UR38][R6.64+0x8], R9 ;  /* 0x000008090600a986 */ /* 0x0003e2000c101126 */
[----:B------:R-:W-:Y:S01]  /*6af0*/  ISETP.LT.OR P2, PT, R0, 0x12, !P0 ;  /* 0x000000120000780c */ /* 0x000fe20004741670 */
[-C--:B0-----:R-:W-:Y:S02]  /*6b00*/  @!P5 IMAD R3, R34, R23.reuse, RZ ;  /* 0x000000172203d224 */ /* 0x081fe400078e02ff */
[----:B------:R-:W-:Y:S02]  /*6b10*/  @!P6 STG.E.U8 desc[UR38][R6.64+0x9], R31 ;  /* 0x0000091f0600e986 */ /* 0x000fe4000c101126 */
[----:B------:R-:W-:Y:S01]  /*6b20*/  @!P3 IMAD R33, R33, R23, RZ ;  /* 0x000000172121b224 */ /* 0x000fe200078e02ff */
[C---:B------:R-:W-:Y:S01]  /*6b30*/  ISETP.LT.OR P6, PT, R0.reuse, 0x19, !P1 ;  /* 0x000000190000780c */ /* 0x040fe20004fc1670 */
[----:B------:R-:W-:Y:S01]  /*6b40*/  @!P4 STG.E.U8 desc[UR38][R4.64+0x10], R11 ;  /* 0x0000100b0400c986 */ /* 0x000fe2000c101126 */
[----:B------:R-:W-:-:S03]  /*6b50*/  ISETP.LT.OR P4, PT, R0, 0x1a, !P1 ;  /* 0x0000001a0000780c */ /* 0x000fc60004f81670 */
[----:B------:R-:W-:Y:S01]  /*6b60*/  @!P3 STG.E.U8 desc[UR38][R4.64+0x11], R33 ;  /* 0x000011210400b986 */ /* 0x000fe2000c101126 */
[C---:B------:R-:W-:Y:S01]  /*6b70*/  ISETP.LT.OR P3, PT, R0.reuse, 0x19, !P0 ;  /* 0x000000190000780c */ /* 0x040fe20004761670 */
[----:B------:R-:W-:Y:S02]  /*6b80*/  @!P2 IMAD R35, R35, R23, RZ ;  /* 0x000000172323a224 */ /* 0x000fe400078e02ff */
[----:B------:R0:W-:Y:S01]  /*6b90*/  @!P5 STG.E.U8 desc[UR38][R6.64+0x10], R3 ;  /* 0x000010030600d986 */ /* 0x0001e2000c101126 */
[----:B------:R-:W-:-:S03]  /*6ba0*/  ISETP.LT.OR P5, PT, R0, 0x1a, !P0 ;  /* 0x0000001a0000780c */ /* 0x000fc600047a1670 */
[-C--:B-1----:R-:W-:Y:S01]  /*6bb0*/  @!P6 IMAD R9, R36, R23.reuse, RZ ;  /* 0x000000172409e224 */ /* 0x082fe200078e02ff */
[----:B------:R-:W-:Y:S01]  /*6bc0*/  @!P2 STG.E.U8 desc[UR38][R6.64+0x11], R35 ;  /* 0x000011230600a986 */ /* 0x000fe2000c101126 */
[C---:B------:R-:W-:Y:S01]  /*6bd0*/  ISETP.LT.OR P2, PT, R0.reuse, 0x21, !P1 ;  /* 0x000000210000780c */ /* 0x040fe20004f41670 */
[-C--:B------:R-:W-:Y:S02]  /*6be0*/  @!P4 IMAD R37, R37, R23.reuse, RZ ;  /* 0x000000172525c224 */ /* 0x080fe400078e02ff */
[----:B------:R1:W-:Y:S01]  /*6bf0*/  @!P6 STG.E.U8 desc[UR38][R4.64+0x18], R9 ;  /* 0x000018090400e986 */ /* 0x0003e2000c101126 */
[----:B------:R-:W-:Y:S01]  /*6c00*/  ISETP.LT.OR P6, PT, R0, 0x22, !P1 ;  /* 0x000000220000780c */ /* 0x000fe20004fc1670 */
[-C--:B0-----:R-:W-:Y:S02]  /*6c10*/  @!P3 IMAD R3, R38, R23.reuse, RZ ;  /* 0x000000172603b224 */ /* 0x081fe400078e02ff */
[----:B------:R-:W-:Y:S01]  /*6c20*/  @!P4 STG.E.U8 desc[UR38][R4.64+0x19], R37 ;  /* 0x000019250400c986 */ /* 0x000fe2000c101126 */
[----:B------:R-:W-:Y:S01]  /*6c30*/  @!P5 IMAD R39, R39, R23, RZ ;  /* 0x000000172727d224 */ /* 0x000fe200078e02ff */
[----:B------:R-:W-:-:S02]  /*6c40*/  ISETP.LT.OR P4, PT, R0, 0x21, !P0 ;  /* 0x000000210000780c */ /* 0x000fc40004781670 */
[----:B------:R0:W-:Y:S01]  /*6c50*/  @!P3 STG.E.U8 desc[UR38][R6.64+0x18], R3 ;  /* 0x000018030600b986 */ /* 0x0001e2000c101126 */
[----:B------:R-:W-:Y:S01]  /*6c60*/  ISETP.LT.OR P3, PT, R0, 0x22, !P0 ;  /* 0x000000220000780c */ /* 0x000fe20004761670 */
[-C--:B-1----:R-:W-:Y:S02]  /*6c70*/  @!P2 IMAD R9, R40, R23.reuse, RZ ;  /* 0x000000172809a224 */ /* 0x082fe400078e02ff */
[----:B------:R-:W-:Y:S01]  /*6c80*/  @!P5 STG.E.U8 desc[UR38][R6.64+0x19], R39 ;  /* 0x000019270600d986 */ /* 0x000fe2000c101126 */
[C---:B------:R-:W-:Y:S01]  /*6c90*/  ISETP.LT.OR P5, PT, R0.reuse, 0x29, !P1 ;  /* 0x000000290000780c */ /* 0x040fe20004fa1670 */
[-C--:B------:R-:W-:Y:S02]  /*6ca0*/  @!P6 IMAD R41, R41, R23.reuse, RZ ;  /* 0x000000172929e224 */ /* 0x080fe400078e02ff */
[----:B------:R1:W-:Y:S01]  /*6cb0*/  @!P2 STG.E.U8 desc[UR38][R4.64+0x20], R9 ;  /* 0x000020090400a986 */ /* 0x0003e2000c101126 */
[----:B------:R-:W-:Y:S02]  /*6cc0*/  ISETP.LT.OR P2, PT, R0, 0x2a, !P1 ;  /* 0x0000002a0000780c */ /* 0x000fe40004f41670 */
[-C--:B------:R-:W-:Y:S01]  /*6cd0*/  @!P4 IMAD R11, R42, R23.reuse, RZ ;  /* 0x000000172a0bc224 */ /* 0x080fe200078e02ff */
[----:B------:R-:W-:Y:S01]  /*6ce0*/  @!P6 STG.E.U8 desc[UR38][R4.64+0x21], R41 ;  /* 0x000021290400e986 */ /* 0x000fe2000c101126 */
[----:B------:R-:W-:Y:S01]  /*6cf0*/  ISETP.LT.OR P6, PT, R0, 0x29, !P0 ;  /* 0x000000290000780c */ /* 0x000fe200047c1670 */
[----:B------:R-:W-:-:S02]  /*6d00*/  @!P3 IMAD R43, R43, R23, RZ ;  /* 0x000000172b2bb224 */ /* 0x000fc400078e02ff */
[----:B------:R-:W-:Y:S01]  /*6d10*/  @!P4 STG.E.U8 desc[UR38][R6.64+0x20], R11 ;  /* 0x0000200b0600c986 */ /* 0x000fe2000c101126 */
[----:B------:R-:W-:Y:S01]  /*6d20*/  ISETP.LT.OR P4, PT, R0, 0x2a, !P0 ;  /* 0x0000002a0000780c */ /* 0x000fe20004781670 */
[-C--:B0-----:R-:W-:Y:S02]  /*6d30*/  @!P5 IMAD R3, R44, R23.reuse, RZ ;  /* 0x000000172c03d224 */ /* 0x081fe400078e02ff */
[----:B------:R-:W-:Y:S01]  /*6d40*/  @!P3 STG.E.U8 desc[UR38][R6.64+0x21], R43 ;  /* 0x0000212b0600b986 */ /* 0x000fe2000c101126 */
[C---:B------:R-:W-:Y:S01]  /*6d50*/  ISETP.LT.OR P3, PT, R0.reuse, 0x31, !P1 ;  /* 0x000000310000780c */ /* 0x040fe20004f61670 */
[-C--:B------:R-:W-:Y:S02]  /*6d60*/  @!P2 IMAD R45, R45, R23.reuse, RZ ;  /* 0x000000172d2da224 */ /* 0x080fe400078e02ff */
[----:B------:R0:W-:Y:S01]  /*6d70*/  @!P5 STG.E.U8 desc[UR38][R4.64+0x28], R3 ;  /* 0x000028030400d986 */ /* 0x0001e2000c101126 */
[----:B------:R-:W-:Y:S01]  /*6d80*/  ISETP.LT.OR P5, PT, R0, 0x32, !P1 ;  /* 0x000000320000780c */ /* 0x000fe20004fa1670 */
[----:B-1----:R-:W-:-:S02]  /*6d90*/  @!P6 IMAD R9, R46, R23, RZ ;  /* 0x000000172e09e224 */ /* 0x002fc400078e02ff */
[----:B------:R-:W-:Y:S01]  /*6da0*/  @!P2 STG.E.U8 desc[UR38][R4.64+0x29], R45 ;  /* 0x0000292d0400a986 */ /* 0x000fe2000c101126 */
[C---:B------:R-:W-:Y:S01]  /*6db0*/  ISETP.LT.OR P2, PT, R0.reuse, 0x31, !P0 ;  /* 0x000000310000780c */ /* 0x040fe20004741670 */
[-C--:B------:R-:W-:Y:S02]  /*6dc0*/  @!P4 IMAD R47, R47, R23.reuse, RZ ;  /* 0x000000172f2fc224 */ /* 0x080fe400078e02ff */
[----:B------:R1:W-:Y:S01]  /*6dd0*/  @!P6 STG.E.U8 desc[UR38][R6.64+0x28], R9 ;  /* 0x000028090600e986 */ /* 0x0003e2000c101126 */
[----:B------:R-:W-:Y:S01]  /*6de0*/  ISETP.LT.OR P6, PT, R0, 0x32, !P0 ;  /* 0x000000320000780c */ /* 0x000fe200047c1670 */
[-C--:B0-----:R-:W-:Y:S02]  /*6df0*/  @!P3 IMAD R3, R48, R23.reuse, RZ ;  /* 0x000000173003b224 */ /* 0x081fe400078e02ff */
[----:B------:R-:W-:Y:S02]  /*6e00*/  @!P4 STG.E.U8 desc[UR38][R6.64+0x29], R47 ;  /* 0x0000292f0600c986 */ /* 0x000fe4000c101126 */
[-C--:B------:R-:W-:Y:S01]  /*6e10*/  @!P5 IMAD R49, R49, R23.reuse, RZ ;  /* 0x000000173131d224 */ /* 0x080fe200078e02ff */
[C---:B------:R-:W-:Y:S01]  /*6e20*/  ISETP.LT.OR P4, PT, R0.reuse, 0x39, !P1 ;  /* 0x000000390000780c */ /* 0x040fe20004f81670 */
[----:B------:R0:W-:Y:S01]  /*6e30*/  @!P3 STG.E.U8 desc[UR38][R4.64+0x30], R3 ;  /* 0x000030030400b986 */ /* 0x0001e2000c101126 */
[----:B------:R-:W-:Y:S01]  /*6e40*/  ISETP.LT.OR P3, PT, R0, 0x3a, !P1 ;  /* 0x0000003a0000780c */ /* 0x000fe20004f61670 */
[----:B-1----:R-:W-:-:S02]  /*6e50*/  @!P2 IMAD R9, R50, R23, RZ ;  /* 0x000000173209a224 */ /* 0x002fc400078e02ff */
[----:B------:R-:W-:Y:S01]  /*6e60*/  @!P5 STG.E.U8 desc[UR38][R4.64+0x31], R49 ;  /* 0x000031310400d986 */ /* 0x000fe2000c101126 */
[C---:B------:R-:W-:Y:S01]  /*6e70*/  ISETP.LT.OR P5, PT, R0.reuse, 0x39, !P0 ;  /* 0x000000390000780c */ /* 0x040fe200047a1670 */
[----:B------:R-:W-:Y:S02]  /*6e80*/  @!P6 IMAD R51, R51, R23, RZ ;  /* 0x000000173333e224 */ /* 0x000fe400078e02ff */
[----:B------:R1:W-:Y:S01]  /*6e90*/  @!P2 STG.E.U8 desc[UR38][R6.64+0x30], R9 ;  /* 0x000030090600a986 */ /* 0x0003e2000c101126 */
[----:B------:R-:W-:-:S03]  /*6ea0*/  ISETP.LT.OR P2, PT, R0, 0x3a, !P0 ;  /* 0x0000003a0000780c */ /* 0x000fc60004741670 */
[-C--:B------:R-:W-:Y:S01]  /*6eb0*/  @!P4 IMAD R11, R52, R23.reuse, RZ ;  /* 0x00000017340bc224 */ /* 0x080fe200078e02ff */
[----:B------:R-:W-:Y:S01]  /*6ec0*/  @!P6 STG.E.U8 desc[UR38][R6.64+0x31], R51 ;  /* 0x000031330600e986 */ /* 0x000fe2000c101126 */
[C---:B------:R-:W-:Y:S01]  /*6ed0*/  ISETP.LT.OR P6, PT, R0.reuse, 0x41, !P1 ;  /* 0x000000410000780c */ /* 0x040fe20004fc1670 */
[-C--:B------:R-:W-:Y:S02]  /*6ee0*/  @!P3 IMAD R53, R53, R23.reuse, RZ ;  /* 0x000000173535b224 */ /* 0x080fe400078e02ff */
[----:B------:R-:W-:Y:S01]  /*6ef0*/  @!P4 STG.E.U8 desc[UR38][R4.64+0x38], R11 ;  /* 0x0000380b0400c986 */ /* 0x000fe2000c101126 */
[----:B------:R-:W-:Y:S01]  /*6f00*/  ISETP.LT.OR P4, PT, R0, 0x42, !P1 ;  /* 0x000000420000780c */ /* 0x000fe20004f81670 */
[-C--:B0-----:R-:W-:Y:S02]  /*6f10*/  @!P5 IMAD R3, R54, R23.reuse, RZ ;  /* 0x000000173603d224 */ /* 0x081fe400078e02ff */
[----:B------:R-:W-:Y:S01]  /*6f20*/  @!P3 STG.E.U8 desc[UR38][R4.64+0x39], R53 ;  /* 0x000039350400b986 */ /* 0x000fe2000c101126 */
[----:B------:R-:W-:Y:S01]  /*6f30*/  ISETP.LT.OR P3, PT, R0, 0x41, !P0 ;  /* 0x000000410000780c */ /* 0x000fe20004761670 */
[----:B------:R-:W-:-:S02]  /*6f40*/  @!P2 IMAD R55, R55, R23, RZ ;  /* 0x000000173737a224 */ /* 0x000fc400078e02ff */
[----:B------:R0:W-:Y:S01]  /*6f50*/  @!P5 STG.E.U8 desc[UR38][R6.64+0x38], R3 ;  /* 0x000038030600d986 */ /* 0x0001e2000c101126 */
[----:B------:R-:W-:Y:S01]  /*6f60*/  ISETP.LT.OR P5, PT, R0, 0x42, !P0 ;  /* 0x000000420000780c */ /* 0x000fe200047a1670 */
[-C--:B-1----:R-:W-:Y:S02]  /*6f70*/  @!P6 IMAD R9, R56, R23.reuse, RZ ;  /* 0x000000173809e224 */ /* 0x082fe400078e02ff */
[----:B------:R-:W-:Y:S01]  /*6f80*/  @!P2 STG.E.U8 desc[UR38][R6.64+0x39], R55 ;  /* 0x000039370600a986 */ /* 0x000fe2000c101126 */
[C---:B------:R-:W-:Y:S01]  /*6f90*/  ISETP.LT.OR P2, PT, R0.reuse, 0x49, !P1 ;  /* 0x000000490000780c */ /* 0x040fe20004f41670 */
[-C--:B------:R-:W-:Y:S02]  /*6fa0*/  @!P4 IMAD R57, R57, R23.reuse, RZ ;  /* 0x000000173939c224 */ /* 0x080fe400078e02ff */
[----:B------:R1:W-:Y:S01]  /*6fb0*/  @!P6 STG.E.U8 desc[UR38][R4.64+0x40], R9 ;  /* 0x000040090400e986 */ /* 0x0003e2000c101126 */
[----:B------:R-:W-:Y:S01]  /*6fc0*/  ISETP.LT.OR P6, PT, R0, 0x4a, !P1 ;  /* 0x0000004a0000780c */ /* 0x000fe20004fc1670 */
[----:B0-----:R-:W-:-:S02]  /*6fd0*/  @!P3 IMAD R3, R58, R23, RZ ;  /* 0x000000173a03b224 */ /* 0x001fc400078e02ff */
[----:B------:R-:W-:Y:S02]  /*6fe0*/  @!P4 STG.E.U8 desc[UR38][R4.64+0x41], R57 ;  /* 0x000041390400c986 */ /* 0x000fe4000c101126 */
[-C--:B------:R-:W-:Y:S01]  /*6ff0*/  @!P5 IMAD R59, R59, R23.reuse, RZ ;  /* 0x000000173b3bd224 */ /* 0x080fe200078e02ff */
[C---:B------:R-:W-:Y:S01]  /*7000*/  ISETP.LT.OR P4, PT, R0.reuse, 0x49, !P0 ;  /* 0x000000490000780c */ /* 0x040fe20004781670 */
[----:B------:R0:W-:Y:S01]  /*7010*/  @!P3 STG.E.U8 desc[UR38][R6.64+0x40], R3 ;  /* 0x000040030600b986 */ /* 0x0001e2000c101126 */
[----:B------:R-:W-:Y:S01]  /*7020*/  ISETP.LT.OR P3, PT, R0, 0x4a, !P0 ;  /* 0x0000004a0000780c */ /* 0x000fe20004761670 */
[-C--:B-1----:R-:W-:Y:S02]  /*7030*/  @!P2 IMAD R9, R60, R23.reuse, RZ ;  /* 0x000000173c09a224 */ /* 0x082fe400078e02ff */
[----:B------:R-:W-:Y:S01]  /*7040*/  @!P5 STG.E.U8 desc[UR38][R6.64+0x41], R59 ;  /* 0x0000413b0600d986 */ /* 0x000fe2000c101126 */
[----:B------:R-:W-:Y:S01]  /*7050*/  ISETP.LT.OR P5, PT, R0, 0x51, !P1 ;  /* 0x000000510000780c */ /* 0x000fe20004fa1670 */
[----:B------:R-:W-:-:S02]  /*7060*/  @!P6 IMAD R61, R61, R23, RZ ;  /* 0x000000173d3de224 */ /* 0x000fc400078e02ff */
        /* <DEDUP_REMOVED lines=163> */
[C---:B------:R-:W-:Y:S01]  /*7aa0*/  ISETP.LT.OR P5, PT, R0.reuse, 0xba, !P0 ;  /* 0x000000ba0000780c */ /* 0x040fe200047a1670 */
[-C--:B------:R-:W-:Y:S02]  /*7ab0*/  @!P6 IMAD R117, R117, R23.reuse, RZ ;  /* 0x000000177575e224 */ /* 0x080fe400078e02ff */
[----:B------:R-:W-:Y:S01]  /*7ac0*/  @!P2 STG.E.U8 desc[UR38][R6.64+0xb1], R115 ;  /* 0x0000b1730600a986 */ /* 0x000fe2000c101126 */
[----:B------:R-:W-:Y:S01]  /*7ad0*/  ISETP.LT.OR P2, PT, R0, 0xc1, !P1 ;  /* 0x000000c10000780c */ /* 0x000fe20004f41670 */
[-C--:B-1----:R-:W-:Y:S02]  /*7ae0*/  @!P4 IMAD R9, R116, R23.reuse, RZ ;  /* 0x000000177409c224 */ /* 0x082fe400078e02ff */
[----:B------:R-:W-:Y:S01]  /*7af0*/  @!P6 STG.E.U8 desc[UR38][R4.64+0xb9], R117 ;  /* 0x0000b9750400e986 */ /* 0x000fe2000c101126 */
[----:B------:R-:W-:Y:S01]  /*7b00*/  ISETP.LT.OR P6, PT, R0, 0xc1, !P0 ;  /* 0x000000c10000780c */ /* 0x000fe200047c1670 */
[----:B0-----:R-:W-:-:S02]  /*7b10*/  @!P3 IMAD R3, R118, R23, RZ ;  /* 0x000000177603b224 */ /* 0x001fc400078e02ff */
[----:B------:R0:W-:Y:S02]  /*7b20*/  @!P4 STG.E.U8 desc[UR38][R4.64+0xb8], R9 ;  /* 0x0000b8090400c986 */ /* 0x0001e4000c101126 */
[-C--:B------:R-:W-:Y:S01]  /*7b30*/  @!P5 IMAD R119, R119, R23.reuse, RZ ;  /* 0x000000177777d224 */ /* 0x080fe200078e02ff */
[C---:B------:R-:W-:Y:S01]  /*7b40*/  ISETP.LT.OR P4, PT, R0.reuse, 0xc2, !P1 ;  /* 0x000000c20000780c */ /* 0x040fe20004f81670 */
[----:B------:R1:W-:Y:S01]  /*7b50*/  @!P3 STG.E.U8 desc[UR38][R6.64+0xb8], R3 ;  /* 0x0000b8030600b986 */ /* 0x0003e2000c101126 */
[----:B------:R-:W-:Y:S01]  /*7b60*/  ISETP.LT.OR P3, PT, R0, 0xc9, !P1 ;  /* 0x000000c90000780c */ /* 0x000fe20004f61670 */
[-C--:B------:R-:W-:Y:S02]  /*7b70*/  @!P2 IMAD R11, R120, R23.reuse, RZ ;  /* 0x00000017780ba224 */ /* 0x080fe400078e02ff */
[----:B------:R-:W-:Y:S01]  /*7b80*/  @!P5 STG.E.U8 desc[UR38][R6.64+0xb9], R119 ;  /* 0x0000b9770600d986 */ /* 0x000fe2000c101126 */
[----:B------:R-:W-:Y:S01]  /*7b90*/  ISETP.LT.OR P5, PT, R0, 0xc2, !P0 ;  /* 0x000000c20000780c */ /* 0x000fe200047a1670 */
[----:B0-----:R-:W-:-:S02]  /*7ba0*/  @!P6 IMAD R9, R122, R23, RZ ;  /* 0x000000177a09e224 */ /* 0x001fc400078e02ff */
[----:B------:R0:W-:Y:S01]  /*7bb0*/  @!P2 STG.E.U8 desc[UR38][R4.64+0xc0], R11 ;  /* 0x0000c00b0400a986 */ /* 0x0001e2000c101126 */
[----:B------:R-:W-:-:S03]  /*7bc0*/  ISETP.LT.OR P2, PT, R0, 0xca, !P1 ;  /* 0x000000ca0000780c */ /* 0x000fc60004f41670 */
[-C--:B------:R-:W-:Y:S02]  /*7bd0*/  @!P4 IMAD R121, R121, R23.reuse, RZ ;  /* 0x000000177979c224 */ /* 0x080fe400078e02ff */
[----:B-1----:R-:W-:-:S03]  /*7be0*/  @!P3 IMAD R3, R124, R23, RZ ;  /* 0x000000177c03b224 */ /* 0x002fc600078e02ff */
[----:B------:R-:W-:Y:S01]  /*7bf0*/  @!P4 STG.E.U8 desc[UR38][R4.64+0xc1], R121 ;  /* 0x0000c1790400c986 */ /* 0x000fe2000c101126 */
[C---:B------:R-:W-:Y:S01]  /*7c00*/  ISETP.LT.OR P4, PT, R0.reuse, 0xc9, !P0 ;  /* 0x000000c90000780c */ /* 0x040fe20004781670 */
[-C--:B------:R-:W-:Y:S02]  /*7c10*/  @!P5 IMAD R123, R123, R23.reuse, RZ ;  /* 0x000000177b7bd224 */ /* 0x080fe400078e02ff */
[----:B------:R1:W-:Y:S01]  /*7c20*/  @!P6 STG.E.U8 desc[UR38][R6.64+0xc0], R9 ;  /* 0x0000c0090600e986 */ /* 0x0003e2000c101126 */
[C---:B------:R-:W-:Y:S01]  /*7c30*/  ISETP.LT.OR P6, PT, R0.reuse, 0xca, !P0 ;  /* 0x000000ca0000780c */ /* 0x040fe200047c1670 */
[----:B------:R-:W-:Y:S02]  /*7c40*/  @!P2 IMAD R125, R125, R23, RZ ;  /* 0x000000177d7da224 */ /* 0x000fe400078e02ff */
[----:B------:R-:W-:Y:S01]  /*7c50*/  @!P5 STG.E.U8 desc[UR38][R6.64+0xc1], R123 ;  /* 0x0000c17b0600d986 */ /* 0x000fe2000c101126 */
[----:B------:R-:W-:-:S03]  /*7c60*/  ISETP.LT.OR P5, PT, R0, 0xd1, !P1 ;  /* 0x000000d10000780c */ /* 0x000fc60004fa1670 */
[----:B------:R2:W-:Y:S01]  /*7c70*/  @!P3 STG.E.U8 desc[UR38][R4.64+0xc8], R3 ;  /* 0x0000c8030400b986 */ /* 0x0005e2000c101126 */
        /* <DEDUP_REMOVED lines=13> */
[-C--:B--2---:R-:W-:Y:S02]  /*7d50*/  @!P2 IMAD R3, R130, R23.reuse, RZ ;  /* 0x000000178203a224 */ /* 0x084fe400078e02ff */
[----:B------:R-:W-:Y:S01]  /*7d60*/  @!P3 STG.E.U8 desc[UR38][R4.64+0xd1], R129 ;  /* 0x0000d1810400b986 */ /* 0x000fe2000c101126 */
[----:B------:R-:W-:Y:S01]  /*7d70*/  ISETP.LT.OR P3, PT, R0, 0xd9, !P0 ;  /* 0x000000d90000780c */ /* 0x000fe20004761670 */
[----:B------:R-:W-:-:S02]  /*7d80*/  @!P4 IMAD R131, R131, R23, RZ ;  /* 0x000000178383c224 */ /* 0x000fc400078e02ff */
        /* <DEDUP_REMOVED lines=12> */
[----:B------:R-:W-:Y:S01]  /*7e50*/  @!P3 STG.E.U8 desc[UR38][R6.64+0xd8], R9 ;  /* 0x0000d8090600b986 */ /* 0x000fe2000c101126 */
        /* <DEDUP_REMOVED lines=10> */
[----:B------:R-:W-:Y:S02]  /*7f00*/  @!P3 IMAD R139, R139, R23, RZ ;  /* 0x000000178b8bb224 */ /* 0x000fe400078e02ff */
[----:B------:R0:W-:Y:S01]  /*7f10*/  @!P5 STG.E.U8 desc[UR38][R6.64+0xe0], R11 ;  /* 0x0000e00b0600d986 */ /* 0x0001e2000c101126 */
[----:B------:R-:W-:-:S03]  /*7f20*/  ISETP.LT.OR P5, PT, R0, 0xe9, !P0 ;  /* 0x000000e90000780c */ /* 0x000fc600047a1670 */
[----:B------:R-:W-:Y:S01]  /*7f30*/  @!P3 STG.E.U8 desc[UR38][R6.64+0xe1], R139 ;  /* 0x0000e18b0600b986 */ /* 0x000fe2000c101126 */
[----:B------:R-:W-:Y:S01]  /*7f40*/  ISETP.LT.OR P3, PT, R0, 0xf1, !P1 ;  /* 0x000000f10000780c */ /* 0x000fe20004f61670 */
[-C--:B-1----:R-:W-:Y:S02]  /*7f50*/  @!P2 IMAD R3, R140, R23.reuse, RZ ;  /* 0x000000178c03a224 */ /* 0x082fe400078e02ff */
[-C--:B------:R-:W-:Y:S02]  /*7f60*/  @!P4 IMAD R141, R141, R23.reuse, RZ ;  /* 0x000000178d8dc224 */ /* 0x080fe400078e02ff */
[-C--:B------:R-:W-:Y:S01]  /*7f70*/  @!P6 IMAD R143, R143, R23.reuse, RZ ;  /* 0x000000178f8fe224 */ /* 0x080fe200078e02ff */
[----:B------:R1:W-:Y:S01]  /*7f80*/  @!P2 STG.E.U8 desc[UR38][R4.64+0xe8], R3 ;  /* 0x0000e8030400a986 */ /* 0x0003e2000c101126 */
[----:B------:R-:W-:Y:S02]  /*7f90*/  ISETP.LT.OR P2, PT, R0, 0xf2, !P1 ;  /* 0x000000f20000780c */ /* 0x000fe40004f41670 */
[----:B------:R-:W-:Y:S01]  /*7fa0*/  @!P5 IMAD R9, R142, R23, RZ ;  /* 0x000000178e09d224 */ /* 0x000fe200078e02ff */
[----:B------:R-:W-:Y:S01]  /*7fb0*/  @!P4 STG.E.U8 desc[UR38][R4.64+0xe9], R141 ;  /* 0x0000e98d0400c986 */ /* 0x000fe2000c101126 */
[----:B------:R-:W-:-:S02]  /*7fc0*/  ISETP.LT.OR P4, PT, R0, 0xf2, !P0 ;  /* 0x000000f20000780c */ /* 0x000fc40004781670 */
[----:B0-----:R-:W-:Y:S01]  /*7fd0*/  @!P3 IMAD R11, R144, R23, RZ ;  /* 0x00000017900bb224 */ /* 0x001fe200078e02ff */
[----:B------:R-:W-:Y:S01]  /*7fe0*/  @!P5 STG.E.U8 desc[UR38][R6.64+0xe8], R9 ;  /* 0x0000e8090600d986 */ /* 0x000fe2000c101126 */
[----:B------:R-:W-:-:S03]  /*7ff0*/  ISETP.LT.OR P5, PT, R0, 0xf1, !P0 ;  /* 0x000000f10000780c */ /* 0x000fc600047a1670 */
[----:B------:R-:W-:Y:S01]  /*8000*/  @!P6 STG.E.U8 desc[UR38][R6.64+0xe9], R143 ;  /* 0x0000e98f0600e986 */ /* 0x000fe2000c101126 */
[C---:B------:R-:W-:Y:S01]  /*8010*/  ISETP.LT.OR P6, PT, R0.reuse, 0xf9, !P0 ;  /* 0x000000f90000780c */ /* 0x040fe200047c1670 */
[-C--:B------:R-:W-:Y:S01]  /*8020*/  @!P2 IMAD R145, R145, R23.reuse, RZ ;  /* 0x000000179191a224 */ /* 0x080fe200078e02ff */
[C---:B------:R-:W-:Y:S01]  /*8030*/  ISETP.LT.OR P0, PT, R0.reuse, 0xfa, !P0 ;  /* 0x000000fa0000780c */ /* 0x040fe20004701670 */
[----:B------:R0:W-:Y:S01]  /*8040*/  @!P3 STG.E.U8 desc[UR38][R4.64+0xf0], R11 ;  /* 0x0000f00b0400b986 */ /* 0x0001e2000c101126 */
[C---:B------:R-:W-:Y:S01]  /*8050*/  ISETP.LT.OR P3, PT, R0.reuse, 0xf9, !P1 ;  /* 0x000000f90000780c */ /* 0x040fe20004f61670 */
[-C--:B------:R-:W-:Y:S01]  /*8060*/  @!P4 IMAD R147, R147, R23.reuse, RZ ;  /* 0x000000179393c224 */ /* 0x080fe200078e02ff */
[----:B------:R-:W-:Y:S01]  /*8070*/  ISETP.LT.OR P1, PT, R0, 0xfa, !P1 ;  /* 0x000000fa0000780c */ /* 0x000fe20004f21670 */
[----:B------:R2:W-:Y:S02]  /*8080*/  @!P2 STG.E.U8 desc[UR38][R4.64+0xf1], R145 ;  /* 0x0000f1910400a986 */ /* 0x0005e4000c101126 */
[----:B-1----:R-:W-:-:S02]  /*8090*/  @!P5 IMAD R3, R146, R23, RZ ;  /* 0x000000179203d224 */ /* 0x002fc400078e02ff */
[----:B------:R2:W-:Y:S02]  /*80a0*/  @!P4 STG.E.U8 desc[UR38][R6.64+0xf1], R147 ;  /* 0x0000f1930600c986 */ /* 0x0005e4000c101126 */
[-C--:B0-----:R-:W-:Y:S02]  /*80b0*/  @!P6 IMAD R11, R150, R23.reuse, RZ ;  /* 0x00000017960be224 */ /* 0x081fe400078e02ff */
[----:B------:R2:W-:Y:S02]  /*80c0*/  @!P5 STG.E.U8 desc[UR38][R6.64+0xf0], R3 ;  /* 0x0000f0030600d986 */ /* 0x0005e4000c101126 */
[-C--:B------:R-:W-:Y:S02]  /*80d0*/  @!P3 IMAD R9, R148, R23.reuse, RZ ;  /* 0x000000179409b224 */ /* 0x080fe400078e02ff */
[-C--:B------:R-:W-:Y:S02]  /*80e0*/  @!P1 IMAD R149, R149, R23.reuse, RZ ;  /* 0x0000001795959224 */ /* 0x080fe400078e02ff */
[----:B------:R-:W-:Y:S01]  /*80f0*/  @!P0 IMAD R151, R151, R23, RZ ;  /* 0x0000001797978224 */ /* 0x000fe200078e02ff */
[----:B------:R2:W-:Y:S04]  /*8100*/  @!P3 STG.E.U8 desc[UR38][R4.64+0xf8], R9 ;  /* 0x0000f8090400b986 */ /* 0x0005e8000c101126 */
[----:B------:R2:W-:Y:S04]  /*8110*/  @!P1 STG.E.U8 desc[UR38][R4.64+0xf9], R149 ;  /* 0x0000f99504009986 */ /* 0x0005e8000c101126 */
[----:B------:R2:W-:Y:S04]  /*8120*/  @!P6 STG.E.U8 desc[UR38][R6.64+0xf8], R11 ;  /* 0x0000f80b0600e986 */ /* 0x0005e8000c101126 */
[----:B------:R2:W-:Y:S02]  /*8130*/  @!P0 STG.E.U8 desc[UR38][R6.64+0xf9], R151 ;  /* 0x0000f99706008986 */ /* 0x0005e4000c101126 */
.L_x_289:
[----:B------:R-:W-:Y:S05]  /*8140*/  BSYNC B0 ;  /* 0x0000000000007941 */ /* 0x000fea0003800000 */
.L_x_31:
[----:B------:R-:W-:Y:S01]  /*8150*/  IMAD.U32 R2, RZ, RZ, UR36 ;  /* 0x00000024ff027e24 */ /* 0x000fe2000f8e00ff */
[----:B------:R-:W-:Y:S01]  /*8160*/  ULDC.64 UR4, c[0x0][0x650] ;  /* 0x0001940000047ab9 */ /* 0x000fe20000000a00 */
[----:B------:R-:W-:Y:S01]  /*8170*/  IMAD.U32 R0, RZ, RZ, UR41 ;  /* 0x00000029ff007e24 */ /* 0x000fe2000f8e00ff */
[----:B------:R1:W-:Y:S01]  /*8180*/  SYNCS.ARRIVE.TRANS64.A1T0 RZ, [R158+UR49], RZ ;  /* 0x000000ff9eff79a7 */ /* 0x0003e20008100031 */
[----:B0-2---:R-:W-:Y:S01]  /*8190*/  IMAD.U32 R3, RZ, RZ, UR37 ;  /* 0x00000025ff037e24 */ /* 0x005fe2000f8e00ff */
[C---:B------:R-:W-:Y:S01]  /*81a0*/  LEA R16, P0, R2.reuse, R16, 0x1 ;  /* 0x0000001002107211 */ /* 0x040fe200078008ff */
[----:B------:R-:W-:Y:S02]  /*81b0*/  IMAD.MOV.U32 R19, RZ, RZ, -0x1 ;  /* 0xffffffffff137424 */ /* 0x000fe400078e00ff */
[----:B------:R-:W-:Y:S01]  /*81c0*/  IMAD.MOV.U32 R18, RZ, RZ, -0x1 ;  /* 0xffffffffff127424 */ /* 0x000fe200078e00ff */
[----:B------:R-:W-:Y:S01]  /*81d0*/  LEA.HI.X R17, R2, R17, R0, 0x1, P0 ;  /* 0x0000001102117211 */ /* 0x000fe200000f0c00 */
[----:B------:R-:W-:Y:S01]  /*81e0*/  IMAD.MOV.U32 R2, RZ, RZ, -0x1 ;  /* 0xffffffffff027424 */ /* 0x000fe200078e00ff */
[----:B------:R-:W-:-:S02]  /*81f0*/  ISETP.GE.U32.AND P0, PT, R16, UR4, PT ;  /* 0x0000000410007c0c */ /* 0x000fc4000bf06070 */
[----:B------:R-:W-:Y:S02]  /*8200*/  PRMT R0, RZ, 0x7610, R0 ;  /* 0x00007610ff007816 */ /* 0x000fe40000000000 */
[----:B------:R-:W-:-:S13]  /*8210*/  ISETP.GE.U32.AND.EX P0, PT, R17, UR5, PT, P0 ;  /* 0x0000000511007c0c */ /* 0x000fda000bf06100 */
[----:B-1----:R-:W-:Y:S05]  /*8220*/  @P0 BRA `(.L_x_290) ;  /* 0x00000004008c0947 */ /* 0x002fea0003800000 */
[----:B------:R-:W0:Y:S01]  /*8230*/  S2UR UR7, SR_CTAID.X ;  /* 0x00000000000779c3 */ /* 0x000e220000002500 */
[----:B------:R-:W-:Y:S01]  /*8240*/  ULDC.64 UR4, c[0x0][0x628] ;  /* 0x00018a0000047ab9 */ /* 0x000fe20000000a00 */
[----:B------:R-:W-:Y:S01]  /*8250*/  ULDC UR6, c[0x0][0x150] ;  /* 0x0000540000067ab9 */ /* 0x000fe20000000800 */
[----:B------:R-:W-:Y:S01]  /*8260*/  ISETP.NE.U32.AND P0, PT, RZ, UR4, PT ;  /* 0x00000004ff007c0c */ /* 0x000fe2000bf05070 */
[----:B------:R-:W-:Y:S01]  /*8270*/  ULDC UR15, c[0x0][0x630] ;  /* 0x00018c00000f7ab9 */ /* 0x000fe20000000800 */
[C---:B------:R-:W-:Y:S01]  /*8280*/  R2UR UR16, R16.reuse ;  /* 0x00000000101072ca */ /* 0x040fe200000e0000 */
[----:B------:R-:W-:Y:S01]  /*8290*/  ULDC UR18, c[0x0][0x154] ;  /* 0x0000550000127ab9 */ /* 0x000fe20000000800 */
[----:B------:R-:W-:Y:S01]  /*82a0*/  ISETP.NE.AND.EX P0, PT, RZ, UR5, PT, P0 ;  /* 0x00000005ff007c0c */ /* 0x000fe2000bf05300 */
[----:B------:R-:W1:Y:S01]  /*82b0*/  S2UR UR19, SR_CTAID.Y ;  /* 0x00000000001379c3 */ /* 0x000e620000002600 */
[----:B------:R-:W-:Y:S02]  /*82c0*/  R2UR UR17, R17 ;  /* 0x00000000111172ca */ /* 0x000fe400000e0000 */
[----:B------:R-:W-:-:S02]  /*82d0*/  R2UR UR12, R16 ;  /* 0x00000000100c72ca */ /* 0x000fc400000e0000 */
[----:B------:R-:W-:Y:S02]  /*82e0*/  R2UR UR13, R17 ;  /* 0x00000000110d72ca */ /* 0x000fe400000e0000 */
[----:B0-----:R-:W-:-:S05]  /*82f0*/  I2FP.F32.U32 R0, UR7 ;  /* 0x0000000700007c45 */ /* 0x001fca0008201000 */
[----:B------:R-:W-:-:S04]  /*8300*/  FMUL R0, R0, UR6 ;  /* 0x0000000600007c20 */ /* 0x000fc80008400000 */
[----:B------:R0:W2:Y:S01]  /*8310*/  F2I.U32.TRUNC.NTZ R2, R0 ;  /* 0x0000000000027305 */ /* 0x0000a2000020f000 */
[----:B-1----:R-:W-:Y:S05]  /*8320*/  @!P0 BRA `(.L_x_291) ;  /* 0x0000000000308947 */ /* 0x002fea0003800000 */
        /* <DEDUP_REMOVED lines=12> */
.L_x_291:
[----:B------:R-:W-:Y:S01]  /*83f0*/  USHF.R.U64 UR6, UR12, UR15, UR13 ;  /* 0x0000000f0c067299 */ /* 0x000fe2000800120d */
[----:B0-----:R-:W-:Y:S01]  /*8400*/  I2FP.F32.U32 R0, UR19 ;  /* 0x0000001300007c45 */ /* 0x001fe20008201000 */
[----:B------:R-:W-:Y:S01]  /*8410*/  USHF.R.U32.HI UR4, URZ, UR15, UR13 ;  /* 0x0000000f3f047299 */ /* 0x000fe2000801160d */
[----:B--2---:R-:W-:Y:S01]  /*8420*/  R2UR UR14, R2 ;  /* 0x00000000020e72ca */ /* 0x004fe200000e0000 */
[----:B------:R-:W-:Y:S02]  /*8430*/  UIADD3 UR9, UP0, URZ, -UR6, URZ ;  /* 0x800000063f097290 */ /* 0x000fe4000ff1e03f */
[----:B------:R-:W-:Y:S01]  /*8440*/  FMUL R0, R0, UR18 ;  /* 0x0000001200007c20 */ /* 0x000fe20008400000 */
[----:B------:R-:W-:Y:S01]  /*8450*/  ULDC.64 UR12, c[0x0][0x620] ;  /* 0x00018800000c7ab9 */ /* 0x000fe20000000a00 */
[----:B------:R-:W-:Y:S01]  /*8460*/  UIADD3.X UR4, URZ, ~UR4, URZ, UP0, !UPT ;  /* 0x800000043f047290 */ /* 0x000fe200087fe43f */
[----:B------:R-:W-:Y:S01]  /*8470*/  UMOV UR10, UR16 ;  /* 0x00000010000a7c82 */ /* 0x000fe20008000000 */
[----:B------:R-:W-:-:S02]  /*8480*/  UMOV UR11, UR17 ;  /* 0x00000011000b7c82 */ /* 0x000fc40008000000 */
[----:B------:R-:W0:Y:S01]  /*8490*/  F2I.U32.TRUNC.NTZ R0, R0 ;  /* 0x0000000000007305 */ /* 0x000e22000020f000 */
[----:B------:R-:W-:Y:S02]  /*84a0*/  UIMAD UR4, UR4, UR12, URZ ;  /* 0x0000000c040472a4 */ /* 0x000fe4000f8e023f */
        /* <DEDUP_REMOVED lines=9> */
[----:B------:R-:W-:Y:S01]  /*8540*/  USHF.R.U64 UR12, UR10, UR13, UR11 ;  /* 0x0000000d0a0c7299 */ /* 0x000fe2000800120b */
[----:B0-----:R-:W-:Y:S01]  /*8550*/  R2UR UR16, R0 ;  /* 0x00000000001072ca */ /* 0x001fe200000e0000 */
[----:B------:R-:W-:Y:S01]  /*8560*/  USHF.R.U32.HI UR10, URZ, UR13, UR11 ;  /* 0x0000000d3f0a7299 */ /* 0x000fe2000801160b */
[----:B------:R-:W-:Y:S01]  /*8570*/  ISETP.NE.AND.EX P0, PT, RZ, UR5, PT, P0 ;  /* 0x00000005ff007c0c */ /* 0x000fe2000bf05300 */
[----:B------:R-:W-:Y:S01]  /*8580*/  ULDC UR17, c[0x0][0x608] ;  /* 0x0001820000117ab9 */ /* 0x000fe20000000800 */
[----:B------:R-:W-:-:S02]  /*8590*/  ULOP3.LUT UR23, URZ, UR18, URZ, 0x33, !UPT ;  /* 0x000000123f177292 */ /* 0x000fc4000f8e333f */
[----:B------:R-:W-:Y:S02]  /*85a0*/  USHF.R.U64 UR18, UR12, UR17, UR10 ;  /* 0x000000110c127299 */ /* 0x000fe4000800120a */
[----:B------:R-:W-:Y:S01]  /*85b0*/  USHF.R.U32.HI UR10, URZ, UR17, UR10 ;  /* 0x000000113f0a7299 */ /* 0x000fe2000801160a */
[----:B------:R-:W-:Y:S01]  /*85c0*/  UMOV UR20, 0x1 ;  /* 0x0000000100147882 */ /* 0x000fe20000000000 */
[----:B------:R-:W-:Y:S02]  /*85d0*/  UIADD3 UR14, -UR14, URZ, URZ ;  /* 0x0000003f0e0e7290 */ /* 0x000fe4000fffe13f */
[----:B------:R-:W-:Y:S02]  /*85e0*/  USHF.L.U32 UR13, UR20, UR22, URZ ;  /* 0x00000016140d7299 */ /* 0x000fe4000800063f */
[----:B------:R-:W-:Y:S01]  /*85f0*/  USHF.R.U64 UR20, UR18, UR22, UR10 ;  /* 0x0000001612147299 */ /* 0x000fe2000800120a */
[----:B------:R-:W-:Y:S01]  /*8600*/  ULDC UR15, c[0x0][0x144] ;  /* 0x00005100000f7ab9 */ /* 0x000fe20000000800 */
[----:B------:R-:W-:Y:S01]  /*8610*/  ULDC UR8, c[0x0][0x600] ;  /* 0x0001800000087ab9 */ /* 0x000fe20000000800 */
[----:B------:R-:W-:-:S02]  /*8620*/  UIADD3 UR21, -UR16, URZ, URZ ;  /* 0x0000003f10157290 */ /* 0x000fc4000fffe13f */
[----:B------:R-:W-:Y:S02]  /*8630*/  USHF.R.U32.HI UR17, URZ, UR22, UR10 ;  /* 0x000000163f117299 */ /* 0x000fe4000801160a */
[----:B------:R-:W-:Y:S02]  /*8640*/  UIADD3 UR9, UR8, -0x1, URZ ;  /* 0xffffffff08097890 */ /* 0x000fe4000fffe03f */
        /* <DEDUP_REMOVED lines=16> */
.L_x_292:
[----:B------:R-:W-:Y:S01]  /*8750*/  UISETP.NE.AND UP0, UPT, UR48, URZ, UPT ;  /* 0x0000003f3000728c */ /* 0x000fe2000bf05270 */
[----:B------:R-:W-:Y:S01]  /*8760*/  IMAD.MOV.U32 R0, RZ, RZ, 0x1 ;  /* 0x00000001ff007424 */ /* 0x000fe200078e00ff */
[----:B------:R-:W-:Y:S01]  /*8770*/  USHF.R.U64 UR4, UR16, UR24, UR17 ;  /* 0x0000001810047299 */ /* 0x000fe20008001211 */
[----:B------:R-:W-:Y:S01]  /*8780*/  IMAD.U32 R2, RZ, RZ, UR6 ;  /* 0x00000006ff027e24 */ /* 0x000fe2000f8e00ff */
[----:B------:R-:W-:Y:S02]  /*8790*/  ULOP3.LUT UR18, UR18, UR23, URZ, 0xc0, !UPT ;  /* 0x0000001712127292 */ /* 0x000fe4000f8ec03f */
[----:B------:R-:W-:Y:S02]  /*87a0*/  UIADD3 UR5, -UR4, URZ, URZ ;  /* 0x0000003f04057290 */ /* 0x000fe4000fffe13f */
[----:B------:R-:W-:Y:S02]  /*87b0*/  ULOP3.LUT UR9, UR12, UR9, URZ, 0xc0, !UPT ;  /* 0x000000090c097292 */ /* 0x000fe4000f8ec03f */
[----:B------:R-:W-:-:S02]  /*87c0*/  UIMAD UR4, UR13, UR4, UR18 ;  /* 0x000000040d0472a4 */ /* 0x000fc4000f8e0212 */
[----:B------:R-:W-:Y:S02]  /*87d0*/  @UP0 UIMAD UR22, UR26, UR21, UR19 ;  /* 0x000000151a1602a4 */ /* 0x000fe4000f8e0213 */
[----:B------:R-:W-:Y:S01]  /*87e0*/  UIMAD UR5, UR5, UR25, UR20 ;  /* 0x00000019050572a4 */ /* 0x000fe2000f8e0214 */
[----:B------:R-:W-:Y:S02]  /*87f0*/  ULDC UR7, c[0x0][0x610] ;  /* 0x0001840000077ab9 */ /* 0x000fe40000000800 */
[----:B------:R-:W-:Y:S02]  /*8800*/  UIMAD UR4, UR4, UR7, UR22 ;  /* 0x00000007040472a4 */ /* 0x000fe4000f8e0216 */
[----:B------:R-:W-:-:S04]  /*8810*/  UIMAD UR5, UR5, UR8, UR9 ;  /* 0x00000008050572a4 */ /* 0x000fc8000f8e0209 */
[----:B------:R-:W-:Y:S02]  /*8820*/  USEL UR7, UR5, UR4, !UP0 ;  /* 0x0000000405077287 */ /* 0x000fe4000c000000 */
[----:B------:R-:W-:-:S04]  /*8830*/  USEL UR4, UR4, UR5, !UP0 ;  /* 0x0000000504047287 */ /* 0x000fc8000c000000 */
[----:B------:R-:W-:Y:S02]  /*8840*/  IMAD.U32 R18, RZ, RZ, UR7 ;  /* 0x00000007ff127e24 */ /* 0x000fe4000f8e00ff */
[----:B------:R-:W-:-:S07]  /*8850*/  IMAD.U32 R19, RZ, RZ, UR4 ;  /* 0x00000004ff137e24 */ /* 0x000fce000f8e00ff */
.L_x_290:
[----:B------:R-:W-:Y:S02]  /*8860*/  LOP3.LUT P0, RZ, R0, 0xff, RZ, 0xc0, !PT ;  /* 0x000000ff00ff7812 */ /* 0x000fe4000780c0ff */
[----:B------:R-:W-:-:S11]  /*8870*/  LOP3.LUT R161, R161, 0x1, RZ, 0x3c, !PT ;  /* 0x00000001a1a17812 */ /* 0x000fd600078e3cff */
[----:B------:R-:W-:Y:S05]  /*8880*/  @P0 BRA `(.L_x_293) ;  /* 0xffffff8c002c0947 */ /* 0x000fea000383ffff */
[----:B------:R-:W-:Y:S05]  /*8890*/  EXIT ;  /* 0x000000000000794d */ /* 0x000fea0003800000 */
.L_x_12:
[----:B------:R-:W-:-:S08]  /*88a0*/  ISETP.NE.AND P0, PT, RZ, UR8, PT ;  /* 0x00000008ff007c0c */ /* 0x000fd0000bf05270 */
[----:B-----5:R-:W0:-:S00]  /*88b0*/  USETMAXREG.DEALLOC.CTAPOOL 0x28 ;  /* 0x00000028000079c8 */ /* 0x020e0000080e0500 */
[----:B------:R-:W-:Y:S05]  /*88c0*/  @P0 EXIT ;  /* 0x000000000000094d */ /* 0x000fea0003800000 */
[----:B0-----:R-:W-:Y:S01]  /*88d0*/  LOP3.LUT P0, RZ, R5, 0xff, RZ, 0xc0, !PT ;  /* 0x000000ff05ff7812 */ /* 0x001fe2000780c0ff */
[----:B------:R-:W-:Y:S02]  /*88e0*/  IMAD.MOV.U32 R8, RZ, RZ, 0x1 ;  /* 0x00000001ff087424 */ /* 0x000fe400078e00ff */
[----:B------:R-:W-:-:S10]  /*88f0*/  IMAD.MOV.U32 R0, RZ, RZ, RZ ;  /* 0x000000ffff007224 */ /* 0x000fd400078e00ff */
[----:B------:R-:W-:Y:S05]  /*8900*/  @!P0 BRA `(.L_x_294) ;  /* 0x0000000c001c8947 */ /* 0x000fea0003800000 */
[----:B------:R-:W-:Y:S01]  /*8910*/  LOP3.LUT P0, RZ, R4, 0x1f, RZ, 0xc0, !PT ;  /* 0x0000001f04ff7812 */ /* 0x000fe2000780c0ff */
[----:B------:R-:W-:Y:S01]  /*8920*/  ULDC UR5, c[0x0][0x658] ;  /* 0x0001960000057ab9 */ /* 0x000fe20000000800 */
[----:B------:R-:W-:Y:S01]  /*8930*/  UMOV UR6, 0xffffffff ;  /* 0xffffffff00067882 */ /* 0x000fe20000000000 */
[----:B------:R-:W-:Y:S01]  /*8940*/  BSSY B0, `(.L_x_294) ;  /* 0x00000c3000007945 */ /* 0x000fe20003800000 */
[----:B------:R-:W-:Y:S01]  /*8950*/  USHF.L.U32 UR6, UR6, UR5, URZ ;  /* 0x0000000506067299 */ /* 0x000fe2000800063f */
[C---:B------:R-:W-:Y:S01]  /*8960*/  ISETP.NE.AND P3, PT, R3.reuse, RZ, PT ;  /* 0x000000ff0300720c */ /* 0x040fe20003f65270 */
[----:B------:R-:W-:Y:S01]  /*8970*/  IMAD.MOV.U32 R9, RZ, RZ, 0x1 ;  /* 0x00000001ff097424 */ /* 0x000fe200078e00ff */
[----:B------:R-:W-:Y:S01]  /*8980*/  ISETP.NE.OR P0, PT, R3, RZ, !P0 ;  /* 0x000000ff0300720c */ /* 0x000fe20004705670 */
[----:B------:R-:W-:Y:S01]  /*8990*/  IMAD.MOV.U32 R8, RZ, RZ, 0x1 ;  /* 0x00000001ff087424 */ /* 0x000fe200078e00ff */
[----:B------:R-:W-:Y:S01]  /*89a0*/  ULDC UR4, c[0x0][0x600] ;  /* 0x0001800000047ab9 */ /* 0x000fe20000000800 */
[----:B------:R-:W-:Y:S01]  /*89b0*/  IMAD.MOV.U32 R0, RZ, RZ, RZ ;  /* 0x000000ffff007224 */ /* 0x000fe200078e00ff */
[----:B------:R-:W-:Y:S01]  /*89c0*/  UMOV UR7, 0x1 ;  /* 0x0000000100077882 */ /* 0x000fe20000000000 */
[----:B------:R-:W-:-:S02]  /*89d0*/  UIADD3 UR19, UR42, 0x1, URZ ;  /* 0x000000012a137890 */ /* 0x000fc4000fffe03f */
[----:B------:R-:W-:Y:S02]  /*89e0*/  ULOP3.LUT UR22, UR40, 0x2, URZ, 0xfc, !UPT ;  /* 0x0000000228167892 */ /* 0x000fe4000f8efc3f */
[----:B------:R-:W-:Y:S02]  /*89f0*/  UIADD3 UR4, UR4, -0x1, URZ ;  /* 0xffffffff04047890 */ /* 0x000fe4000fffe03f */
[----:B------:R-:W-:Y:S02]  /*8a00*/  USHF.L.U32 UR5, UR7, UR5, URZ ;  /* 0x0000000507057299 */ /* 0x000fe4000800063f */
[----:B------:R-:W-:Y:S01]  /*8a10*/  ULOP3.LUT UR6, URZ, UR6, URZ, 0x33, !UPT ;  /* 0x000000063f067292 */ /* 0x000fe2000f8e333f */
[----:B------:R-:W-:-:S11]  /*8a20*/  ULDC.64 UR20, c[0x0][0x198] ;  /* 0x0000660000147ab9 */ /* 0x000fd60000000a00 */
.L_x_306:
[----:B------:R-:W-:-:S03]  /*8a30*/  UMOV UR7, 0xffffffff ;  /* 0xffffffff00077882 */ /* 0x000fc60000000000 */
[----:B------:R-:W-:Y:S05]  /*8a40*/  BRA.DIV UR7, `(.L_x_295) ;  /* 0x0000000e07e47947 */ /* 0x000fea000b800000 */
[----:B------:R-:W-:-:S13]  /*8a50*/  ELECT P6, URZ, PT ;  /* 0x00000000003f782f */ /* 0x000fda00038c0000 */
.L_x_319:
[----:B------:R-:W0:Y:S01]  /*8a60*/  LDC R3, c[0x0][0x28c] ;  /* 0x0000a300ff037b82 */ /* 0x000e220000000800 */
[----:B------:R-:W-:Y:S01]  /*8a70*/  BSSY B1, `(.L_x_296) ;  /* 0x0000038000017945 */ /* 0x000fe20003800000 */
[----:B0-----:R-:W-:-:S13]  /*8a80*/  ISETP.LT.OR P6, PT, R3, 0x1, !P6 ;  /* 0x000000010300780c */ /* 0x001fda00077c1670 */
[----:B------:R-:W-:Y:S05]  /*8a90*/  @P6 BRA `(.L_x_297) ;  /* 0x0000000000d46947 */ /* 0x000fea0003800000 */
[----:B------:R-:W-:Y:S02]  /*8aa0*/  IMAD.SHL.U32 R18, R18, 0x100, RZ ;  /* 0x0000010012127824 */ /* 0x000fe400078e00ff */
[----:B------:R-:W-:Y:S02]  /*8ab0*/  IMAD.SHL.U32 R19, R19, 0x40, RZ ;  /* 0x0000004013137824 */ /* 0x000fe400078e00ff */
[----:B------:R-:W-:Y:S02]  /*8ac0*/  IMAD.MOV.U32 R11, RZ, RZ, RZ ;  /* 0x000000ffff0b7224 */ /* 0x000fe400078e00ff */
[----:B------:R-:W-:Y:S02]  /*8ad0*/  IMAD.U32 R12, RZ, RZ, UR19 ;  /* 0x00000013ff0c7e24 */ /* 0x000fe4000f8e00ff */
[----:B------:R-:W-:Y:S02]  /*8ae0*/  IMAD.MOV.U32 R3, RZ, RZ, R8 ;  /* 0x000000ffff037224 */ /* 0x000fe400078e0008 */
[----:B------:R-:W-:-:S07]  /*8af0*/  IMAD.MOV.U32 R4, RZ, RZ, R0 ;  /* 0x000000ffff047224 */ /* 0x000fce00078e0000 */
.L_x_301:
[----:B------:R-:W0:Y:S01]  /*8b00*/  S2R R6, SR_CgaCtaId ;  /* 0x0000000000067919 */ /* 0x000e220000008800 */
[----:B------:R-:W-:-:S04]  /*8b10*/  MOV R5, 0x400 ;  /* 0x0000040000057802 */ /* 0x000fc80000000f00 */
[----:B0-----:R-:W-:Y:S02]  /*8b20*/  LEA R7, R6, R5, 0x18 ;  /* 0x0000000506077211 */ /* 0x001fe400078ec0ff */
[----:B------:R-:W-:Y:S01]  /*8b30*/  SHF.L.U32 R5, R3, 0x1f, RZ ;  /* 0x0000001f03057819 */ /* 0x000fe200000006ff */
[----:B------:R-:W0:Y:S02]  /*8b40*/  @!P3 LDC R6, c[0x0][0x500] ;  /* 0x00014000ff06bb82 */ /* 0x000e240000000800 */
[----:B------:R-:W-:-:S04]  /*8b50*/  IMAD R10, R4, 0x8, R7 ;  /* 0x00000008040a7824 */ /* 0x000fc800078e0207 */
[----:B------:R-:W1:Y:S02]  /*8b60*/  SYNCS.PHASECHK.TRANS64.TRYWAIT P1, [R10+URZ+0x20], R5 ;  /* 0x000020050a0075a7 */ /* 0x000e64000802017f */
[----:B-1----:R-:W-:Y:S05]  /*8b70*/  @!P1 BRA `(.L_x_298) ;  /* 0x0000000c00b89947 */ /* 0x002fea0003800000 */
.L_x_320:
[----:B------:R-:W-:Y:S01]  /*8b80*/  UPRMT UR7, UR22, 0x9910, URZ ;  /* 0x0000991016077896 */ /* 0x000fe2000800003f */
[----:B0-----:R0:W-:Y:S03]  /*8b90*/  @!P3 SYNCS.ARRIVE.TRANS64 RZ, [R10+URZ], R6 ;  /* 0x000000060affb9a7 */ /* 0x0011e6000800003f */
[----:B------:R-:W-:-:S06]  /*8ba0*/  UISETP.NE.AND UP0, UPT, UR7, 0x2, UPT ;  /* 0x000000020700788c */ /* 0x000fcc000bf05270 */
[----:B------:R-:W-:-:S13]  /*8bb0*/  PLOP3.LUT P1, PT, PT, PT, UP0, 0x80, 0x0 ;  /* 0x000000000000781c */ /* 0x000fda0003f2f008 */
[----:B0-----:R-:W-:Y:S05]  /*8bc0*/  @P1 BRA `(.L_x_299) ;  /* 0x0000000000041947 */ /* 0x001fea0003800000 */
[----:B------:R-:W-:Y:S01]  /*8bd0*/  BPT.TRAP 0x1 ;  /* 0x000000040000795c */ /* 0x000fe20000300000 */
.L_x_299:
[----:B------:R-:W-:Y:S05]  /*8be0*/  @P0 BRA `(.L_x_300) ;  /* 0x0000000000040947 */ /* 0x000fea0003800000 */
[----:B------:R-:W-:Y:S01]  /*8bf0*/  BPT.TRAP 0x1 ;  /* 0x000000040000795c */ /* 0x000fe20000300000 */
.L_x_300:
[--C-:B-1----:R-:W-:Y:S01]  /*8c00*/  IMAD R5, R4, 0x800, R7.reuse ;  /* 0x0000080004057824 */ /* 0x102fe200078e0207 */
[----:B------:R-:W-:Y:S01]  /*8c10*/  R2UR UR9, R10 ;  /* 0x000000000a0972ca */ /* 0x000fe200000e0000 */
[----:B------:R-:W-:Y:S01]  /*8c20*/  IMAD R7, R4, 0x2000, R7 ;  /* 0x0000200004077824 */ /* 0x000fe200078e0207 */
[----:B------:R-:W-:Y:S01]  /*8c30*/  UIADD3 UR14, UP0, UR20, 0xf0, URZ ;  /* 0x000000f0140e7890 */ /* 0x000fe2000ff1e03f */
[----:B------:R-:W-:Y:S01]  /*8c40*/  VIADD R12, R12, 0xffffffff ;  /* 0xffffffff0c0c7836 */ /* 0x000fe20000000000 */
[----:B------:R-:W-:Y:S01]  /*8c50*/  R2UR UR7, R5 ;  /* 0x00000000050772ca */ /* 0x000fe200000e0000 */
[----:B------:R-:W-:Y:S01]  /*8c60*/  UIADD3 UR24, UP1, UR20, 0x1f0, URZ ;  /* 0x000001f014187890 */ /* 0x000fe2000ff3e03f */
[----:B------:R-:W-:Y:S01]  /*8c70*/  R2UR UR8, R7 ;  /* 0x00000000070872ca */ /* 0x000fe200000e0000 */
[----:B------:R-:W-:Y:S01]  /*8c80*/  UIADD3.X UR15, URZ, UR21, URZ, UP0, !UPT ;  /* 0x000000153f0f7290 */ /* 0x000fe200087fe43f */
[----:B------:R-:W-:Y:S01]  /*8c90*/  R2UR UR11, R19 ;  /* 0x00000000130b72ca */ /* 0x000fe200000e0000 */
[----:B------:R-:W-:Y:S01]  /*8ca0*/  VIADD R4, R4, 0x1 ;  /* 0x0000000104047836 */ /* 0x000fe20000000000 */
[C---:B------:R-:W-:Y:S01]  /*8cb0*/  R2UR UR10, R11.reuse ;  /* 0x000000000b0a72ca */ /* 0x040fe200000e0000 */
[----:B------:R-:W-:Y:S01]  /*8cc0*/  UIADD3.X UR25, URZ, UR21, URZ, UP1, !UPT ;  /* 0x000000153f197290 */ /* 0x000fe20008ffe43f */
[----:B------:R-:W-:Y:S01]  /*8cd0*/  R2UR UR12, R2 ;  /* 0x00000000020c72ca */ /* 0x000fe200000e0000 */
[----:B------:R-:W-:Y:S01]  /*8ce0*/  UMOV UR16, 0x0 ;  /* 0x0000000000107882 */ /* 0x000fe20000000000 */
[----:B------:R-:W-:Y:S01]  /*8cf0*/  R2UR UR18, R18 ;  /* 0x00000000121272ca */ /* 0x000fe200000e0000 */
[----:B------:R-:W-:Y:S01]  /*8d00*/  UMOV UR17, 0x10000000 ;  /* 0x1000000000117882 */ /* 0x000fe20000000000 */
[----:B------:R-:W-:Y:S01]  /*8d10*/  ISETP.GT.AND P2, PT, R12, 0x1, PT ;  /* 0x000000010c00780c */ /* 0x000fe20003f44270 */
[----:B------:R-:W-:Y:S01]  /*8d20*/  UIADD3 UR7, UR7, 0x180, URZ ;  /* 0x0000018007077890 */ /* 0x000fe2000fffe03f */
[----:B------:R-:W-:Y:S01]  /*8d30*/  ISETP.NE.AND P1, PT, R4, 0x4, PT ;  /* 0x000000040400780c */ /* 0x000fe20003f25270 */
[----:B------:R-:W-:Y:S01]  /*8d40*/  UIADD3 UR13, UR8, 0x2180, URZ ;  /* 0x00002180080d7890 */ /* 0x000fe2000fffe03f */
[----:B------:R-:W-:-:S02]  /*8d50*/  VIADD R11, R11, 0x20 ;  /* 0x000000200b0b7836 */ /* 0x000fc40000000000 */
[----:B------:R-:W-:Y:S02]  /*8d60*/  SEL R6, RZ, 0x1, P1 ;  /* 0x00000001ff067807 */ /* 0x000fe40000800000 */
[----:B------:R-:W-:Y:S01]  /*8d70*/  UMOV UR8, UR7 ;  /* 0x0000000700087c82 */ /* 0x000fe20008000000 */
[----:B------:R-:W-:Y:S01]  /*8d80*/  SEL R4, R4, RZ, P1 ;  /* 0x000000ff04047207 */ /* 0x000fe20000800000 */
[----:B------:R0:W-:Y:S01]  /*8d90*/  UTMALDG.3D [UR8], [UR14], desc[UR16] ;  /* 0x000010080e0075b4 */ /* 0x0001e20008011000 */
[----:B------:R-:W-:Y:S01]  /*8da0*/  LOP3.LUT R3, R3, R6, RZ, 0x3c, !PT ;  /* 0x0000000603037212 */ /* 0x000fe200078e3cff */
[----:B0-----:R-:W-:Y:S01]  /*8db0*/  UMOV UR8, UR13 ;  /* 0x0000000d00087c82 */ /* 0x001fe20008000000 */
[----:B------:R-:W-:Y:S02]  /*8dc0*/  UMOV UR11, UR18 ;  /* 0x00000012000b7c82 */ /* 0x000fe40008000000 */
[----:B------:R0:W-:Y:S02]  /*8dd0*/  UTMALDG.3D [UR8], [UR24], desc[UR16] ;  /* 0x00001008180075b4 */ /* 0x0001e40008011000 */
[----:B0-----:R-:W-:Y:S05]  /*8de0*/  @P2 BRA `(.L_x_301) ;  /* 0xfffffffc00442947 */ /* 0x001fea000383ffff */
.L_x_297:
[----:B------:R-:W-:Y:S05]  /*8df0*/  BSYNC B1 ;  /* 0x0000000000017941 */ /* 0x000fea0003800000 */
.L_x_296:
[----:B------:R-:W-:Y:S01]  /*8e00*/  LOP3.LUT P4, RZ, R9, 0xff, RZ, 0xc0, !PT ;  /* 0x000000ff09ff7812 */ /* 0x000fe2000788c0ff */
[----:B------:R-:W-:Y:S01]  /*8e10*/  VIADD R0, R0, UR42 ;  /* 0x0000002a00007c36 */ /* 0x000fe20008000000 */
[----:B------:R-:W-:Y:S01]  /*8e20*/  ULDC.64 UR8, c[0x0][0x650] ;  /* 0x0001940000087ab9 */ /* 0x000fe20000000a00 */
[----:B------:R-:W-:Y:S01]  /*8e30*/  BSSY B1, `(.L_x_302) ;  /* 0x0000071000017945 */ /* 0x000fe20003800000 */
[----:B------:R-:W-:Y:S01]  /*8e40*/  IMAD.MOV.U32 R19, RZ, RZ, -0x1 ;  /* 0xffffffffff137424 */ /* 0x000fe200078e00ff */
[----:B------:R-:W-:Y:S01]  /*8e50*/  PRMT R9, RZ, 0x7610, R9 ;  /* 0x00007610ff097816 */ /* 0x000fe20000000009 */
[----:B------:R-:W-:Y:S01]  /*8e60*/  IMAD.MOV.U32 R18, RZ, RZ, -0x1 ;  /* 0xffffffffff127424 */ /* 0x000fe200078e00ff */
[C---:B------:R-:W-:Y:S02]  /*8e70*/  ISETP.GT.U32.AND P1, PT, R0.reuse, 0x3, PT ;  /* 0x000000030000780c */ /* 0x040fe40003f24070 */
[----:B------:R-:W-:Y:S02]  /*8e80*/  SHF.R.U32.HI R2, RZ, 0x2, R0 ;  /* 0x00000002ff027819 */ /* 0x000fe40000011600 */
[----:B------:R-:W-:-:S02]  /*8e90*/  LOP3.LUT R0, R0, 0x3, RZ, 0xc0, !PT ;  /* 0x0000000300007812 */ /* 0x000fc400078ec0ff */
[----:B------:R-:W0:Y:S01]  /*8ea0*/  @P4 S2R R4, SR_CgaCtaId ;  /* 0x0000000000044919 */ /* 0x000e220000008800 */
[----:B------:R-:W-:Y:S02]  /*8eb0*/  @P4 MOV R3, 0x400 ;  /* 0x0000040000034802 */ /* 0x000fe40000000f00 */
[----:B------:R-:W-:-:S04]  /*8ec0*/  LOP3.LUT R2, R2, 0x1, RZ, 0xc0, !PT ;  /* 0x0000000102027812 */ /* 0x000fc800078ec0ff */
[----:B------:R-:W-:Y:S02]  /*8ed0*/  ISETP.NE.U32.AND P2, PT, R2, 0x1, PT ;  /* 0x000000010200780c */ /* 0x000fe40003f45070 */
[----:B0-----:R-:W-:Y:S01]  /*8ee0*/  @P4 LEA R3, R4, R3, 0x18 ;  /* 0x0000000304034211 */ /* 0x001fe200078ec0ff */
[----:B------:R-:W-:-:S03]  /*8ef0*/  IMAD.U32 R4, RZ, RZ, UR42 ;  /* 0x0000002aff047e24 */ /* 0x000fc6000f8e00ff */
[----:B------:R0:W-:Y:S01]  /*8f00*/  @P4 SYNCS.ARRIVE.TRANS64.A1T0 RZ, [R3+URZ+0x78], RZ ;  /* 0x000078ff03ff49a7 */ /* 0x0001e2000810003f */
[----:B------:R-:W-:Y:S02]  /*8f10*/  IADD3 R16, P4, R16, UR36, RZ ;  /* 0x0000002410107c10 */ /* 0x000fe4000ff9e0ff */
[----:B------:R-:W-:Y:S02]  /*8f20*/  ISETP.LT.U32.AND P1, PT, R4, 0x4, P1 ;  /* 0x000000040400780c */ /* 0x000fe40000f21070 */
[----:B------:R-:W-:Y:S02]  /*8f30*/  IADD3.X R17, R17, UR41, RZ, P4, !PT ;  /* 0x0000002911117c10 */ /* 0x000fe4000a7fe4ff */
[----:B------:R-:W-:Y:S02]  /*8f40*/  ISETP.GE.U32.AND P4, PT, R16, UR8, PT ;  /* 0x0000000810007c0c */ /* 0x000fe4000bf86070 */
[----:B0-----:R-:W-:Y:S02]  /*8f50*/  SEL R3, RZ, 0x1, !P1 ;  /* 0x00000001ff037807 */ /* 0x001fe40004800000 */
[----:B------:R-:W-:-:S02]  /*8f60*/  ISETP.GE.U32.AND.EX P1, PT, R17, UR9, PT, P4 ;  /* 0x0000000911007c0c */ /* 0x000fc4000bf26140 */
[----:B------:R-:W-:-:S04]  /*8f70*/  ISETP.GT.U32.AND P2, PT, R4, 0x3, !P2 ;  /* 0x000000030400780c */ /* 0x000fc80005744070 */
[----:B------:R-:W-:-:S04]  /*8f80*/  SEL R2, RZ, 0x1, !P2 ;  /* 0x00000001ff027807 */ /* 0x000fc80005000000 */
[--C-:B------:R-:W-:Y:S01]  /*8f90*/  LOP3.LUT R8, R2, R8, R3.reuse, 0x96, !PT ;  /* 0x0000000802087212 */ /* 0x100fe200078e9603 */
[----:B------:R-:W-:Y:S01]  /*8fa0*/  IMAD.MOV.U32 R2, RZ, RZ, -0x1 ;  /* 0xffffffffff027424 */ /* 0x000fe200078e00ff */
[----:B------:R-:W-:Y:S01]  /*8fb0*/  PRMT R3, RZ, 0x7610, R3 ;  /* 0x00007610ff037816 */ /* 0x000fe20000000003 */
[----:B------:R-:W-:Y:S06]  /*8fc0*/  @P1 BRA `(.L_x_303) ;  /* 0x00000004005c1947 */ /* 0x000fec0003800000 */
[----:B------:R-:W0:Y:S01]  /*8fd0*/  S2UR UR7, SR_CTAID.X ;  /* 0x00000000000779c3 */ /* 0x000e220000002500 */
[----:B------:R-:W-:Y:S01]  /*8fe0*/  ULDC.64 UR8, c[0x0][0x628] ;  /* 0x00018a0000087ab9 */ /* 0x000fe20000000a00 */
[----:B------:R-:W-:Y:S01]  /*8ff0*/  ULDC UR10, c[0x0][0x150] ;  /* 0x00005400000a7ab9 */ /* 0x000fe20000000800 */
[----:B------:R-:W-:Y:S01]  /*9000*/  ISETP.NE.U32.AND P1, PT, RZ, UR8, PT ;  /* 0x00000008ff007c0c */ /* 0x000fe2000bf25070 */
[----:B------:R-:W-:Y:S01]  /*9010*/  ULDC UR11, c[0x0][0x630] ;  /* 0x00018c00000b7ab9 */ /* 0x000fe20000000800 */
[----:B------:R-:W-:Y:S01]  /*9020*/  ULDC UR13, c[0x0][0x154] ;  /* 0x00005500000d7ab9 */ /* 0x000fe20000000800 */
[----:B------:R-:W-:Y:S01]  /*9030*/  IMAD.MOV.U32 R2, RZ, RZ, R16 ;  /* 0x000000ffff027224 */ /* 0x000fe200078e0010 */
[----:B------:R-:W-:Y:S01]  /*9040*/  ISETP.NE.AND.EX P1, PT, RZ, UR9, PT, P1 ;  /* 0x00000009ff007c0c */ /* 0x000fe2000bf25310 */
[----:B------:R-:W1:Y:S01]  /*9050*/  S2UR UR12, SR_CTAID.Y ;  /* 0x00000000000c79c3 */ /* 0x000e620000002600 */
[----:B0-----:R-:W-:-:S05]  /*9060*/  I2FP.F32.U32 R3, UR7 ;  /* 0x0000000700037c45 */ /* 0x001fca0008201000 */
[----:B------:R-:W-:Y:S01]  /*9070*/  FMUL R12, R3, UR10 ;  /* 0x0000000a030c7c20 */ /* 0x000fe20008400000 */
[----:B------:R-:W-:-:S05]  /*9080*/  IMAD.MOV.U32 R3, RZ, RZ, R17 ;  /* 0x000000ffff037224 */ /* 0x000fca00078e0011 */
[----:B------:R-:W-:Y:S05]  /*9090*/  @!P1 BRA `(.L_x_304) ;  /* 0x0000000000289947 */ /* 0x000fea0003800000 */
[----:B------:R-:W-:Y:S02]  /*90a0*/  ULDC UR10, c[0x0][0x634] ;  /* 0x00018d00000a7ab9 */ /* 0x000fe40000000800 */
[----:B------:R-:W-:-:S05]  /*90b0*/  IADD3 R7, P1, R16, UR10, RZ ;  /* 0x0000000a10077c10 */ /* 0x000fca000ff3e0ff */
[----:B------:R-:W-:-:S04]  /*90c0*/  IMAD.X R11, RZ, RZ, R17, P1 ;  /* 0x000000ffff0b7224 */ /* 0x000fc800008e0611 */
[----:B------:R-:W-:-:S04]  /*90d0*/  IMAD.WIDE.U32 R4, R11, UR8, RZ ;  /* 0x000000080b047c25 */ /* 0x000fc8000f8e00ff */
[----:B------:R-:W-:-:S04]  /*90e0*/  IMAD.WIDE.U32 R4, P1, R7, UR9, R4 ;  /* 0x0000000907047c25 */ /* 0x000fc8000f820004 */
[----:B------:R-:W-:-:S04]  /*90f0*/  IMAD.WIDE.U32 R6, R7, UR8, RZ ;  /* 0x0000000807067c25 */ /* 0x000fc8000f8e00ff */
[----:B------:R-:W-:Y:S01]  /*9100*/  IMAD.X R3, RZ, RZ, RZ, P1 ;  /* 0x000000ffff037224 */ /* 0x000fe200008e06ff */
[----:B------:R-:W-:Y:S01]  /*9110*/  IADD3 RZ, P1, R7, R4, RZ ;  /* 0x0000000407ff7210 */ /* 0x000fe20007f3e0ff */
[----:B------:R-:W-:-:S04]  /*9120*/  IMAD.MOV.U32 R2, RZ, RZ, R5 ;  /* 0x000000ffff027224 */ /* 0x000fc800078e0005 */
[----:B------:R-:W-:-:S08]  /*9130*/  IMAD.WIDE.U32.X R2, R11, UR9, R2, P1 ;  /* 0x000000090b027c25 */ /* 0x000fd000088e0402 */
.L_x_304:
[--C-:B------:R-:W-:Y:S01]  /*9140*/  SHF.R.U64 R10, R2, UR11, R3.reuse ;  /* 0x0000000b020a7c19 */ /* 0x100fe20008001203 */
[----:B------:R-:W0:Y:S01]  /*9150*/  F2I.U32.TRUNC.NTZ R12, R12 ;  /* 0x0000000c000c7305 */ /* 0x000e22000020f000 */
[----:B------:R-:W-:Y:S01]  /*9160*/  SHF.R.U32.HI R2, RZ, UR11, R3 ;  /* 0x0000000bff027c19 */ /* 0x000fe20008011603 */
[----:B------:R-:W-:Y:S01]  /*9170*/  ULDC.64 UR8, c[0x0][0x620] ;  /* 0x0001880000087ab9 */ /* 0x000fe20000000a00 */
[----:B------:R-:W-:Y:S01]  /*9180*/  IADD3 R5, P1, RZ, -R10, RZ ;  /* 0x8000000aff057210 */ /* 0x000fe20007f3e0ff */
[----:B------:R-:W-:Y:S01]  /*9190*/  ULDC.64 UR14, c[0x0][0x640] ;  /* 0x00019000000e7ab9 */ /* 0x000fe20000000a00 */
[----:B-1----:R-:W-:Y:S01]  /*91a0*/  I2FP.F32.U32 R4, UR12 ;  /* 0x0000000c00047c45 */ /* 0x002fe20008201000 */
[----:B------:R-:W1:Y:S01]  /*91b0*/  LDC R14, c[0x0][0x610] ;  /* 0x00018400ff0e7b82 */ /* 0x000e620000000800 */
[----:B------:R-:W-:Y:S01]  /*91c0*/  ULDC UR11, c[0x0][0x658] ;  /* 0x00019600000b7ab9 */ /* 0x000fe20000000800 */
[----:B------:R-:W-:Y:S01]  /*91d0*/  IMAD.X R2, RZ, RZ, ~R2, P1 ;  /* 0x000000ffff027224 */ /* 0x000fe200008e0e02 */
[----:B------:R-:W-:Y:S01]  /*91e0*/  ISETP.NE.U32.AND P1, PT, RZ, UR14, PT ;  /* 0x0000000eff007c0c */ /* 0x000fe2000bf25070 */
[----:B------:R-:W-:Y:S01]  /*91f0*/  FMUL R6, R4, UR13 ;  /* 0x0000000d04067c20 */ /* 0x000fe20008400000 */
[----:B------:R-:W-:Y:S01]  /*9200*/  ULDC UR13, c[0x0][0x648] ;  /* 0x00019200000d7ab9 */ /* 0x000fe20000000800 */
[----:B------:R-:W-:Y:S01]  /*9210*/  IMAD R4, R2, UR8, RZ ;  /* 0x0000000802047c24 */ /* 0x000fe2000f8e02ff */
[----:B------:R-:W-:Y:S01]  /*9220*/  ISETP.NE.AND.EX P1, PT, RZ, UR15, PT, P1 ;  /* 0x0000000fff007c0c */ /* 0x000fe2000bf25310 */
[C---:B------:R-:W-:Y:S01]  /*9230*/  IMAD.WIDE.U32 R2, R5.reuse, UR8, R16 ;  /* 0x0000000805027c25 */ /* 0x040fe2000f8e0010 */
[----:B0-----:R-:W-:Y:S01]  /*9240*/  R2UR UR8, R12 ;  /* 0x000000000c0872ca */ /* 0x001fe200000e0000 */
[----:B------:R-:W0:Y:S02]  /*9250*/  F2I.U32.TRUNC.NTZ R6, R6 ;  /* 0x0000000600067305 */ /* 0x000e24000020f000 */
[----:B------:R-:W-:Y:S01]  /*9260*/  IMAD R5, R5, UR9, R4 ;  /* 0x0000000905057c24 */ /* 0x000fe2000f8e0204 */
[----:B------:R-:W-:-:S03]  /*9270*/  ULDC UR9, c[0x0][0x618] ;  /* 0x0001860000097ab9 */ /* 0x000fc60000000800 */
[----:B------:R-:W-:-:S05]  /*9280*/  IMAD.IADD R3, R3, 0x1, R5 ;  /* 0x0000000103037824 */ /* 0x000fca00078e0205 */
[--C-:B------:R-:W-:Y:S02]  /*9290*/  SHF.R.U64 R12, R2, UR9, R3.reuse ;  /* 0x00000009020c7c19 */ /* 0x100fe40008001203 */
[----:B------:R-:W-:Y:S01]  /*92a0*/  SHF.R.U32.HI R3, RZ, UR9, R3 ;  /* 0x00000009ff037c19 */ /* 0x000fe20008011603 */
[----:B------:R-:W-:Y:S01]  /*92b0*/  ULDC UR9, c[0x0][0x608] ;  /* 0x0001820000097ab9 */ /* 0x000fe20000000800 */
[----:B0-----:R-:W-:Y:S02]  /*92c0*/  R2UR UR10, R6 ;  /* 0x00000000060a72ca */ /* 0x001fe400000e0000 */
[--C-:B------:R-:W-:Y:S02]  /*92d0*/  SHF.R.U64 R13, R12, UR9, R3.reuse ;  /* 0x000000090c0d7c19 */ /* 0x100fe40008001203 */
[----:B------:R-:W-:Y:S01]  /*92e0*/  SHF.R.U32.HI R2, RZ, UR9, R3 ;  /* 0x00000009ff027c19 */ /* 0x000fe20008011603 */
[----:B------:R-:W-:-:S03]  /*92f0*/  UIADD3 UR9, -UR8, URZ, URZ ;  /* 0x0000003f08097290 */ /* 0x000fc6000fffe13f */
[--C-:B------:R-:W-:Y:S01]  /*9300*/  SHF.R.U64 R15, R13, UR11, R2.reuse ;  /* 0x0000000b0d0f7c19 */ /* 0x100fe20008001202 */
[----:B------:R-:W-:Y:S01]  /*9310*/  ULDC UR8, c[0x0][0x144] ;  /* 0x0000510000087ab9 */ /* 0x000fe20000000800 */
[----:B------:R-:W-:-:S03]  /*9320*/  SHF.R.U32.HI R3, RZ, UR11, R2 ;  /* 0x0000000bff037c19 */ /* 0x000fc60008011602 */
[----:B------:R-:W-:Y:S01]  /*9330*/  IMAD.MOV.U32 R2, RZ, RZ, R15 ;  /* 0x000000ffff027224 */ /* 0x000fe200078e000f */
[----:B------:R-:W-:Y:S06]  /*9340*/  @!P1 BRA `(.L_x_305) ;  /* 0x0000000000289947 */ /* 0x000fec0003800000 */
        /* <DEDUP_REMOVED lines=10> */
.L_x_305:
[----:B------:R-:W-:Y:S01]  /*93f0*/  UISETP.NE.AND UP0, UPT, UR48, URZ, UPT ;  /* 0x0000003f3000728c */ /* 0x000fe2000bf05270 */
[----:B------:R-:W-:Y:S01]  /*9400*/  SHF.R.U64 R3, R2, UR13, R3 ;  /* 0x0000000d02037c19 */ /* 0x000fe20008001203 */
[----:B------:R-:W-:Y:S01]  /*9410*/  UIADD3 UR10, -UR10, URZ, URZ ;  /* 0x0000003f0a0a7290 */ /* 0x000fe2000fffe13f */
[----:B------:R-:W-:Y:S01]  /*9420*/  LOP3.LUT R2, R13, UR6, RZ, 0xc0, !PT ;  /* 0x000000060d027c12 */ /* 0x000fe2000f8ec0ff */
[----:B------:R-:W-:Y:S02]  /*9430*/  UIMAD UR7, UR8, UR9, UR7 ;  /* 0x00000009080772a4 */ /* 0x000fe4000f8e0207 */
[----:B------:R-:W-:Y:S01]  /*9440*/  IMAD.MOV R4, RZ, RZ, -R3 ;  /* 0x000000ffff047224 */ /* 0x000fe200078e0a03 */
[----:B------:R-:W-:Y:S01]  /*9450*/  ULDC UR8, c[0x0][0x148] ;  /* 0x0000520000087ab9 */ /* 0x000fe20000000800 */
[----:B------:R-:W-:Y:S01]  /*9460*/  IMAD R19, R3, UR5, R2 ;  /* 0x0000000503137c24 */ /* 0x000fe2000f8e0202 */
[----:B------:R-:W-:Y:S02]  /*9470*/  LOP3.LUT R3, R12, UR4, RZ, 0xc0, !PT ;  /* 0x000000040c037c12 */ /* 0x000fe4000f8ec0ff */
[----:B------:R-:W-:Y:S01]  /*9480*/  @UP0 UIMAD UR7, UR8, UR10, UR12 ;  /* 0x0000000a080702a4 */ /* 0x000fe2000f8e020c */
[----:B------:R-:W-:-:S02]  /*9490*/  PLOP3.LUT P1, PT, PT, PT, UP0, 0x80, 0x0 ;  /* 0x000000000000781c */ /* 0x000fc40003f2f008 */
[----:B------:R-:W-:Y:S02]  /*94a0*/  ULDC UR8, c[0x0][0x638] ;  /* 0x00018e0000087ab9 */ /* 0x000fe40000000800 */
[----:B------:R-:W-:Y:S02]  /*94b0*/  IMAD R2, R4, UR8, R15 ;  /* 0x0000000804027c24 */ /* 0x000fe4000f8e020f */
[----:B-1----:R-:W-:Y:S01]  /*94c0*/  IMAD R19, R19, R14, UR7 ;  /* 0x0000000713137e24 */ /* 0x002fe2000f8e020e */
[----:B------:R-:W-:Y:S01]  /*94d0*/  ULDC UR7, c[0x0][0x600] ;  /* 0x0001800000077ab9 */ /* 0x000fe20000000800 */
[----:B------:R-:W-:Y:S02]  /*94e0*/  IMAD.MOV.U32 R4, RZ, RZ, 0x1 ;  /* 0x00000001ff047424 */ /* 0x000fe400078e00ff */
[----:B------:R-:W-:-:S03]  /*94f0*/  IMAD R2, R2, UR7, R3 ;  /* 0x0000000702027c24 */ /* 0x000fc6000f8e0203 */
[----:B------:R-:W-:Y:S02]  /*9500*/  PRMT R3, R4, 0x7610, R3 ;  /* 0x0000761004037816 */ /* 0x000fe40000000003 */
[----:B------:R-:W-:Y:S02]  /*9510*/  SEL R18, R2, R19, !P1 ;  /* 0x0000001302127207 */ /* 0x000fe40004800000 */
[----:B------:R-:W-:Y:S01]  /*9520*/  SEL R19, R19, R2, !P1 ;  /* 0x0000000213137207 */ /* 0x000fe20004800000 */
[----:B------:R-:W-:-:S07]  /*9530*/  IMAD.MOV.U32 R2, RZ, RZ, R10 ;  /* 0x000000ffff027224 */ /* 0x000fce00078e000a */
.L_x_303:
[----:B------:R-:W-:Y:S05]  /*9540*/  BSYNC B1 ;  /* 0x0000000000017941 */ /* 0x000fea0003800000 */
.L_x_302:
[----:B------:R-:W-:-:S13]  /*9550*/  LOP3.LUT P1, RZ, R3, 0xff, RZ, 0xc0, !PT ;  /* 0x000000ff03ff7812 */ /* 0x000fda000782c0ff */
[----:B------:R-:W-:Y:S05]  /*9560*/  @P1 BRA `(.L_x_306) ;  /* 0xfffffff400301947 */ /* 0x000fea000383ffff */
[----:B------:R-:W-:Y:S05]  /*9570*/  BSYNC B0 ;  /* 0x0000000000007941 */ /* 0x000fea0003800000 */
.L_x_294:
[----:B------:R-:W-:-:S03]  /*9580*/  UMOV UR7, 0xffffffff ;  /* 0xffffffff00077882 */ /* 0x000fc60000000000 */
[----:B------:R-:W-:Y:S05]  /*9590*/  BRA.DIV UR7, `(.L_x_307) ;  /* 0x0000000607447947 */ /* 0x000fea000b800000 */
[----:B------:R-:W-:-:S13]  /*95a0*/  ELECT P6, URZ, PT ;  /* 0x00000000003f782f */ /* 0x000fda00038c0000 */
.L_x_323:
[----:B------:R-:W-:Y:S04]  /*95b0*/  BSSY B0, `(.L_x_308) ;  /* 0x000002c000007945 */ /* 0x000fe80003800000 */
[----:B------:R-:W-:Y:S05]  /*95c0*/  @!P6 BRA `(.L_x_309) ;  /* 0x0000000000a8e947 */ /* 0x000fea0003800000 */
[----:B------:R-:W-:-:S04]  /*95d0*/  ULOP3.LUT UR7, UR40, 0x2, URZ, 0xfc, !UPT ;  /* 0x0000000228077892 */ /* 0x000fc8000f8efc3f */
[----:B------:R-:W-:-:S06]  /*95e0*/  UISETP.NE.AND UP0, UPT, UR7, 0x3, UPT ;  /* 0x000000030700788c */ /* 0x000fcc000bf05270 */
[----:B------:R-:W-:-:S13]  /*95f0*/  PLOP3.LUT P0, PT, PT, PT, UP0, 0x80, 0x0 ;  /* 0x000000000000781c */ /* 0x000fda0003f0f008 */
[----:B------:R-:W-:Y:S05]  /*9600*/  @!P0 BRA `(.L_x_310) ;  /* 0x0000000000048947 */ /* 0x000fea0003800000 */
[----:B------:R-:W-:Y:S01]  /*9610*/  BPT.TRAP 0x1 ;  /* 0x000000040000795c */ /* 0x000fe20000300000 */
.L_x_310:
[----:B------:R-:W0:Y:S01]  /*9620*/  S2R R3, SR_CgaCtaId ;  /* 0x0000000000037919 */ /* 0x000e220000008800 */
[----:B------:R-:W-:-:S04]  /*9630*/  MOV R2, 0x400 ;  /* 0x0000040000027802 */ /* 0x000fc80000000f00 */
[----:B0-----:R-:W-:Y:S02]  /*9640*/  LEA R3, R3, R2, 0x18 ;  /* 0x0000000203037211 */ /* 0x001fe400078ec0ff */
[----:B------:R-:W-:-:S03]  /*9650*/  SHF.L.U32 R2, R8, 0x1f, RZ ;  /* 0x0000001f08027819 */ /* 0x000fc600000006ff */
[----:B------:R-:W-:-:S04]  /*9660*/  VIADD R3, R3, 0x20 ;  /* 0x0000002003037836 */ /* 0x000fc80000000000 */
[C---:B------:R-:W-:Y:S02]  /*9670*/  IMAD R7, R0.reuse, 0x8, R3 ;  /* 0x0000000800077824 */ /* 0x040fe400078e0203 */
[----:B------:R-:W-:Y:S02]  /*9680*/  VIADD R0, R0, 0x1 ;  /* 0x0000000100007836 */ /* 0x000fe40000000000 */
[----:B------:R-:W0:Y:S03]  /*9690*/  SYNCS.PHASECHK.TRANS64.TRYWAIT P0, [R7+URZ], R2 ;  /* 0x00000002070075a7 */ /* 0x000e26000800017f */
[----:B------:R-:W-:-:S04]  /*96a0*/  ISETP.NE.AND P1, PT, R0, 0x4, PT ;  /* 0x000000040000780c */ /* 0x000fc80003f25270 */
[----:B------:R-:W-:Y:S02]  /*96b0*/  SEL R5, RZ, 0x1, P1 ;  /* 0x00000001ff057807 */ /* 0x000fe40000800000 */
[----:B------:R-:W-:Y:S02]  /*96c0*/  SEL R0, R0, RZ, P1 ;  /* 0x000000ff00007207 */ /* 0x000fe40000800000 */
[----:B------:R-:W-:-:S03]  /*96d0*/  LOP3.LUT R5, R8, R5, RZ, 0x3c, !PT ;  /* 0x0000000508057212 */ /* 0x000fc600078e3cff */
[----:B------:R-:W-:Y:S01]  /*96e0*/  IMAD R9, R0, 0x8, R3 ;  /* 0x0000000800097824 */ /* 0x000fe200078e0203 */
[----:B------:R-:W-:Y:S01]  /*96f0*/  SHF.L.U32 R4, R5, 0x1f, RZ ;  /* 0x0000001f05047819 */ /* 0x000fe200000006ff */
[----:B0-----:R-:W-:Y:S06]  /*9700*/  @!P0 BRA `(.L_x_311) ;  /* 0x0000000400088947 */ /* 0x001fec0003800000 */
.L_x_324:
[----:B------:R-:W1:Y:S01]  /*9710*/  SYNCS.PHASECHK.TRANS64.TRYWAIT P0, [R9+URZ], R4 ;  /* 0x00000004090075a7 */ /* 0x000e62000800017f */
[----:B------:R-:W-:-:S05]  /*9720*/  VIADD R0, R0, 0x1 ;  /* 0x0000000100007836 */ /* 0x000fca0000000000 */
[----:B------:R-:W-:-:S04]  /*9730*/  ISETP.NE.AND P1, PT, R0, 0x4, PT ;  /* 0x000000040000780c */ /* 0x000fc80003f25270 */
[----:B0-----:R-:W-:Y:S02]  /*9740*/  SEL R2, RZ, 0x1, P1 ;  /* 0x00000001ff027807 */ /* 0x001fe40000800000 */
[----:B------:R-:W-:Y:S02]  /*9750*/  SEL R0, R0, RZ, P1 ;  /* 0x000000ff00007207 */ /* 0x000fe40000800000 */
[----:B------:R-:W-:-:S03]  /*9760*/  LOP3.LUT R7, R5, R2, RZ, 0x3c, !PT ;  /* 0x0000000205077212 */ /* 0x000fc600078e3cff */
[----:B------:R-:W-:Y:S01]  /*9770*/  IMAD R6, R0, 0x8, R3 ;  /* 0x0000000800067824 */ /* 0x000fe200078e0203 */
[----:B------:R-:W-:Y:S01]  /*9780*/  SHF.L.U32 R5, R7, 0x1f, RZ ;  /* 0x0000001f07057819 */ /* 0x000fe200000006ff */
[----:B-1----:R-:W-:Y:S06]  /*9790*/  @!P0 BRA `(.L_x_312) ;  /* 0x0000000000f88947 */ /* 0x002fec0003800000 */
.L_x_325:
[----:B------:R-:W1:Y:S01]  /*97a0*/  SYNCS.PHASECHK.TRANS64.TRYWAIT P0, [R6+URZ], R5 ;  /* 0x00000005060075a7 */ /* 0x000e62000800017f */
[----:B------:R-:W-:-:S05]  /*97b0*/  VIADD R0, R0, 0x1 ;  /* 0x0000000100007836 */ /* 0x000fca0000000000 */
[----:B------:R-:W-:-:S04]  /*97c0*/  ISETP.NE.AND P1, PT, R0, 0x4, PT ;  /* 0x000000040000780c */ /* 0x000fc80003f25270 */
[----:B------:R-:W-:Y:S02]  /*97d0*/  SEL R2, RZ, 0x1, P1 ;  /* 0x00000001ff027807 */ /* 0x000fe40000800000 */
[----:B------:R-:W-:Y:S02]  /*97e0*/  SEL R0, R0, RZ, P1 ;  /* 0x000000ff00007207 */ /* 0x000fe40000800000 */
[----:B------:R-:W-:Y:S01]  /*97f0*/  LOP3.LUT R2, R7, R2, RZ, 0x3c, !PT ;  /* 0x0000000207027212 */ /* 0x000fe200078e3cff */
[----:B-1----:R-:W-:Y:S06]  /*9800*/  @!P0 BRA `(.L_x_313) ;  /* 0x0000000000f08947 */ /* 0x002fec0003800000 */
.L_x_326:
[----:B------:R-:W-:Y:S01]  /*9810*/  IMAD R3, R0, 0x8, R3 ;  /* 0x0000000800037824 */ /* 0x000fe200078e0203 */
[----:B------:R-:W-:-:S07]  /*9820*/  SHF.L.U32 R0, R2, 0x1f, RZ ;  /* 0x0000001f02007819 */ /* 0x000fce00000006ff */
.L_x_314:
[----:B--2---:R2:W3:Y:S02]  /*9830*/  SYNCS.PHASECHK.TRANS64.TRYWAIT P0, [R3+URZ], R0 ;  /* 0x00000000030075a7 */ /* 0x0044e4000800017f */
[----:B---3--:R-:W-:Y:S05]  /*9840*/  @!P0 NANOSLEEP.SYNCS 0x989680 ;  /* 0x009896800000895d */ /* 0x008fea0003900000 */
[----:B------:R-:W3:Y:S02]  /*9850*/  @!P0 SYNCS.PHASECHK.TRANS64 P0, [R3+URZ], R0 ;  /* 0x00000000030085a7 */ /* 0x000ee4000800007f */
[----:B---3--:R-:W-:Y:S05]  /*9860*/  @!P0 BRA `(.L_x_314) ;  /* 0xfffffffc00f08947 */ /* 0x008fea000383ffff */
.L_x_309:
[----:B------:R-:W-:Y:S05]  /*9870*/  BSYNC B0 ;  /* 0x0000000000007941 */ /* 0x000fea0003800000 */
.L_x_308:
[----:B------:R-:W-:Y:S05]  /*9880*/  EXIT ;  /* 0x000000000000794d */ /* 0x000fea0003800000 */
.L_x_14:
[----:B0-----:R0:W1:Y:S02]  /*9890*/  SYNCS.PHASECHK.TRANS64.TRYWAIT P0, [R157+URZ], R0 ;  /* 0x000000009d0075a7 */ /* 0x001064000800017f */
[----:B-1----:R-:W-:Y:S05]  /*98a0*/  @!P0 NANOSLEEP.SYNCS 0x989680 ;  /* 0x009896800000895d */ /* 0x002fea0003900000 */
[----:B------:R-:W1:Y:S02]  /*98b0*/  @!P0 SYNCS.PHASECHK.TRANS64 P0, [R157+URZ], R0 ;  /* 0x000000009d0085a7 */ /* 0x000e64000800007f */
[----:B-1----:R-:W-:Y:S05]  /*98c0*/  @!P0 BRA `(.L_x_14) ;  /* 0xfffffffc00f08947 */ /* 0x002fea000383ffff */
[----:B------:R-:W-:Y:S05]  /*98d0*/  BRA `(.L_x_315) ;  /* 0xffffff7c002c7947 */ /* 0x000fea000383ffff */
.L_x_19:
[----:B-1----:R1:W2:Y:S02]  /*98e0*/  SYNCS.PHASECHK.TRANS64.TRYWAIT P1, [R3+URZ], R0 ;  /* 0x00000000030075a7 */ /* 0x0022a4000802017f */
[----:B--2---:R-:W-:Y:S05]  /*98f0*/  @!P1 NANOSLEEP.SYNCS 0x989680 ;  /* 0x009896800000995d */ /* 0x004fea0003900000 */
[----:B------:R-:W2:Y:S02]  /*9900*/  @!P1 SYNCS.PHASECHK.TRANS64 P1, [R3+URZ], R0 ;  /* 0x00000000030095a7 */ /* 0x000ea4000802007f */
[----:B--2---:R-:W-:Y:S05]  /*9910*/  @!P1 BRA `(.L_x_19) ;  /* 0xfffffffc00f09947 */ /* 0x004fea000383ffff */
[----:B------:R-:W-:Y:S05]  /*9920*/  BRA `(.L_x_18) ;  /* 0xffffff7c00a07947 */ /* 0x000fea000383ffff */
.L_x_24:
[----:B-1----:R-:W-:-:S04]  /*9930*/  IMAD.U32 R4, RZ, RZ, UR4 ;  /* 0x00000004ff047e24 */ /* 0x002fc8000f8e00ff */
[----:B------:R1:W2:Y:S03]  /*9940*/  SYNCS.PHASECHK.TRANS64.TRYWAIT P1, [R4+URZ], R3 ;  /* 0x00000003040075a7 */ /* 0x0002a6000802017f */
[----:B--2---:R-:W-:Y:S05]  /*9950*/  @!P1 NANOSLEEP.SYNCS 0x989680 ;  /* 0x009896800000995d */ /* 0x004fea0003900000 */
[----:B------:R-:W2:Y:S02]  /*9960*/  @!P1 SYNCS.PHASECHK.TRANS64 P1, [R4+URZ], R3 ;  /* 0x00000003040095a7 */ /* 0x000ea4000802007f */
[----:B--2---:R-:W-:Y:S05]  /*9970*/  @!P1 BRA `(.L_x_24) ;  /* 0xfffffffc00ec9947 */ /* 0x004fea000383ffff */
[----:B------:R-:W-:Y:S05]  /*9980*/  BRA `(.L_x_23) ;  /* 0xffffff8000147947 */ /* 0x000fea000383ffff */
.L_x_30:
[----:B0-----:R0:W1:Y:S02]  /*9990*/  SYNCS.PHASECHK.TRANS64.TRYWAIT P0, [R157+URZ+0x10], R0 ;  /* 0x000010009d0075a7 */ /* 0x001064000800017f */
[----:B-1----:R-:W-:Y:S05]  /*99a0*/  @!P0 NANOSLEEP.SYNCS 0x989680 ;  /* 0x009896800000895d */ /* 0x002fea0003900000 */
[----:B------:R-:W1:Y:S02]  /*99b0*/  @!P0 SYNCS.PHASECHK.TRANS64 P0, [R157+URZ+0x10], R0 ;  /* 0x000010009d0085a7 */ /* 0x000e64000800007f */
[----:B-1----:R-:W-:Y:S05]  /*99c0*/  @!P0 BRA `(.L_x_30) ;  /* 0xfffffffc00f08947 */ /* 0x002fea000383ffff */
[----:B------:R-:W-:Y:S05]  /*99d0*/  BRA `(.L_x_316) ;  /* 0xffffff8000f47947 */ /* 0x000fea000383ffff */
.L_x_295:
[----:B------:R-:W-:Y:S01]  /*99e0*/  BSSY B1, `(.L_x_317) ;  /* 0x0000006000017945 */ /* 0x000fe20003800000 */
[----:B------:R-:W-:-:S07]  /*99f0*/  IMAD.MOV.U32 R15, RZ, RZ, -0x1 ;  /* 0xffffffffff0f7424 */ /* 0x000fce00078e00ff */
[----:B------:R-:W-:Y:S05]  /*9a00*/  WARPSYNC.COLLECTIVE R15, `(.L_x_318) ;  /* 0x000000000f0c7348 */ /* 0x000fea0003c00000 */
[----:B------:R-:W-:Y:S02]  /*9a10*/  ELECT P6, UR62, PT ;  /* 0x00000000003e782f */ /* 0x000fe400038c0000 */
[----:B------:R-:W-:Y:S01]  /*9a20*/  MOV R14, UR62 ;  /* 0x0000003e000e7c02 */ /* 0x000fe20008000f00 */
[----:B------:R-:W-:Y:S10]  /*9a30*/  ENDCOLLECTIVE ;  /* 0x000000000000791b */ /* 0x000ff40003800000 */
.L_x_318:
[----:B------:R-:W-:Y:S05]  /*9a40*/  BSYNC B1 ;  /* 0x0000000000017941 */ /* 0x000fea0003800000 */
.L_x_317:
[----:B------:R-:W-:Y:S05]  /*9a50*/  BRA `(.L_x_319) ;  /* 0xfffffff000007947 */ /* 0x000fea000383ffff */
.L_x_298:
[----:B-1----:R1:W2:Y:S02]  /*9a60*/  SYNCS.PHASECHK.TRANS64.TRYWAIT P1, [R10+URZ+0x20], R5 ;  /* 0x000020050a0075a7 */ /* 0x0022a4000802017f */
[----:B--2---:R-:W-:Y:S05]  /*9a70*/  @!P1 NANOSLEEP.SYNCS 0x989680 ;  /* 0x009896800000995d */ /* 0x004fea0003900000 */
[----:B------:R-:W2:Y:S02]  /*9a80*/  @!P1 SYNCS.PHASECHK.TRANS64 P1, [R10+URZ+0x20], R5 ;  /* 0x000020050a0095a7 */ /* 0x000ea4000802007f */
[----:B--2---:R-:W-:Y:S05]  /*9a90*/  @!P1 BRA `(.L_x_298) ;  /* 0xfffffffc00f09947 */ /* 0x004fea000383ffff */
[----:B------:R-:W-:Y:S05]  /*9aa0*/  BRA `(.L_x_320) ;  /* 0xfffffff000347947 */ /* 0x000fea000383ffff */
.L_x_307:
[----:B------:R-:W-:Y:S01]  /*9ab0*/  BSSY B0, `(.L_x_321) ;  /* 0x0000006000007945 */ /* 0x000fe20003800000 */
[----:B------:R-:W-:-:S07]  /*9ac0*/  IMAD.MOV.U32 R15, RZ, RZ, -0x1 ;  /* 0xffffffffff0f7424 */ /* 0x000fce00078e00ff */
[----:B------:R-:W-:Y:S05]  /*9ad0*/  WARPSYNC.COLLECTIVE R15, `(.L_x_322) ;  /* 0x000000000f0c7348 */ /* 0x000fea0003c00000 */
[----:B------:R-:W-:Y:S02]  /*9ae0*/  ELECT P6, UR62, PT ;  /* 0x00000000003e782f */ /* 0x000fe400038c0000 */
[----:B------:R-:W-:Y:S01]  /*9af0*/  MOV R14, UR62 ;  /* 0x0000003e000e7c02 */ /* 0x000fe20008000f00 */
[----:B------:R-:W-:Y:S10]  /*9b00*/  ENDCOLLECTIVE ;  /* 0x000000000000791b */ /* 0x000ff40003800000 */
.L_x_322:
[----:B------:R-:W-:Y:S05]  /*9b10*/  BSYNC B0 ;  /* 0x0000000000007941 */ /* 0x000fea0003800000 */
.L_x_321:
[----:B------:R-:W-:Y:S05]  /*9b20*/  BRA `(.L_x_323) ;  /* 0xfffffff800a07947 */ /* 0x000fea000383ffff */
.L_x_311:
[----:B0-----:R0:W1:Y:S02]  /*9b30*/  SYNCS.PHASECHK.TRANS64.TRYWAIT P0, [R7+URZ], R2 ;  /* 0x00000002070075a7 */ /* 0x001064000800017f */
[----:B-1----:R-:W-:Y:S05]  /*9b40*/  @!P0 NANOSLEEP.SYNCS 0x989680 ;  /* 0x009896800000895d */ /* 0x002fea0003900000 */
[----:B------:R-:W1:Y:S02]  /*9b50*/  @!P0 SYNCS.PHASECHK.TRANS64 P0, [R7+URZ], R2 ;  /* 0x00000002070085a7 */ /* 0x000e64000800007f */
[----:B-1----:R-:W-:Y:S05]  /*9b60*/  @!P0 BRA `(.L_x_311) ;  /* 0xfffffffc00f08947 */ /* 0x002fea000383ffff */
[----:B------:R-:W-:Y:S05]  /*9b70*/  BRA `(.L_x_324) ;  /* 0xfffffff800e47947 */ /* 0x000fea000383ffff */
.L_x_312:
[----:B0-----:R0:W1:Y:S02]  /*9b80*/  SYNCS.PHASECHK.TRANS64.TRYWAIT P0, [R9+URZ], R4 ;  /* 0x00000004090075a7 */ /* 0x001064000800017f */
[----:B-1----:R-:W-:Y:S05]  /*9b90*/  @!P0 NANOSLEEP.SYNCS 0x989680 ;  /* 0x009896800000895d */ /* 0x002fea0003900000 */
[----:B------:R-:W1:Y:S02]  /*9ba0*/  @!P0 SYNCS.PHASECHK.TRANS64 P0, [R9+URZ], R4 ;  /* 0x00000004090085a7 */ /* 0x000e64000800007f */
[----:B-1----:R-:W-:Y:S05]  /*9bb0*/  @!P0 BRA `(.L_x_312) ;  /* 0xfffffffc00f08947 */ /* 0x002fea000383ffff */
[----:B------:R-:W-:Y:S05]  /*9bc0*/  BRA `(.L_x_325) ;  /* 0xfffffff800f47947 */ /* 0x000fea000383ffff */
.L_x_313:
[----:B-1----:R1:W2:Y:S02]  /*9bd0*/  SYNCS.PHASECHK.TRANS64.TRYWAIT P0, [R6+URZ], R5 ;  /* 0x00000005060075a7 */ /* 0x0022a4000800017f */
[----:B--2---:R-:W-:Y:S05]  /*9be0*/  @!P0 NANOSLEEP.SYNCS 0x989680 ;  /* 0x009896800000895d */ /* 0x004fea0003900000 */
[----:B------:R-:W2:Y:S02]  /*9bf0*/  @!P0 SYNCS.PHASECHK.TRANS64 P0, [R6+URZ], R5 ;  /* 0x00000005060085a7 */ /* 0x000ea4000800007f */
[----:B--2---:R-:W-:Y:S05]  /*9c00*/  @!P0 BRA `(.L_x_313) ;  /* 0xfffffffc00f08947 */ /* 0x004fea000383ffff */
[----:B------:R-:W-:Y:S05]  /*9c10*/  BRA `(.L_x_326) ;  /* 0xfffffff800fc7947 */ /* 0x000fea000383ffff */
.L_x_327:
[----:B------:R-:W-:-:S00]  /*9c20*/  BRA `(.L_x_327) ;  /* 0xfffffffc00fc7947 */ /* 0x000fc0000383ffff */
[----:B------:R-:W-:-:S00]  /*9c30*/  NOP ;  /* 0x0000000000007918 */ /* 0x000fc00000000000 */
        /* <DEDUP_REMOVED lines=12> */
.L_x_328:


//--------------------- .nv.global.init           --------------------------
	.section	.nv.global.init,"aw",@progbits
.nv.global.init:
	.type		$str$22,@object
	.size		$str$22,($str$23 - $str$22)
$str$22:
        /*0000*/ 	.byte	0x6b, 0x5f, 0x74, 0x69, 0x6c, 0x65, 0x5f, 0x63, 0x6f, 0x75, 0x6e, 0x74, 0x20, 0x3e, 0x3d, 0x20
        /*0010*/ 	.byte	0x31, 0x00
	.type		$str$23,@object
	.size		$str$23,(__unnamed_1 - $str$23)
$str$23:
        /*0012*/ 	.byte	0x2f, 0x74, 0x6d, 0x70, 0x2f, 0x63, 0x75, 0x74, 0x6c, 0x61, 0x73, 0x73, 0x5f, 0x73, 0x77, 0x65
        /*0022*/ 	.byte	0x65, 0x70, 0x5f, 0x73, 0x72, 0x63, 0x2f, 0x69, 0x6e, 0x63, 0x6c, 0x75, 0x64, 0x65, 0x2f, 0x63
        /*0032*/ 	.byte	0x75, 0x74, 0x6c, 0x61, 0x73, 0x73, 0x2f, 0x67, 0x65, 0x6d, 0x6d, 0x2f, 0x63, 0x6f, 0x6c, 0x6c
        /*0042*/ 	.byte	0x65, 0x63, 0x74, 0x69, 0x76, 0x65, 0x2f, 0x73, 0x6d, 0x39, 0x30, 0x5f, 0x6d, 0x6d, 0x61, 0x5f
        /*0052*/ 	.byte	0x74, 0x6d, 0x61, 0x5f, 0x67, 0x6d, 0x6d, 0x61, 0x5f, 0x73, 0x73, 0x5f, 0x77, 0x61, 0x72, 0x70
        /*0062*/ 	.byte	0x73, 0x70, 0x65, 0x63, 0x69, 0x61, 0x6c, 0x69, 0x7a, 0x65, 0x64, 0x2e, 0x68, 0x70, 0x70, 0x00
	.type		__unnamed_1,@object
	.size		__unnamed_1,(.L_0 - __unnamed_1)
__unnamed_1:
        /*0072*/ 	.byte	0x76, 0x6f, 0x69, 0x64, 0x20, 0x63, 0x75, 0x74, 0x6c, 0x61, 0x73, 0x73, 0x3a, 0x3a, 0x67, 0x65
        /* <DEDUP_REMOVED lines=171> */
        /*0b32*/ 	.byte	0x3a, 0x3a, 0x69, 0x64, 0x65, 0x6e, 0x74, 0x69, 0x74, 0x79, 0x5d, 0x00
.L_0:


//--------------------- .nv.shared._ZN7cutlass13device_kernelINS_4gemm6kernel13GemmUniversalIN4cute5tupleIJiiiiEEENS1_10collective13CollectiveMmaINS1_34MainloopSm90TmaGmmaWarpSpecializedILi4ENS5_IJNS4_1CILi1EEESB_SB_EEENS1_32KernelTmaWarpSpecializedPingpongEEENS5_IJNSA_ILi64EEENSA_ILi256EEENSA_ILi32EEEEEEaNS5_IJlSB_lEEEaSJ_NS4_8TiledMMAINS4_8MMA_AtomIJNS4_4SM904GMMA27MMA_64x256x32_S32S8S8_SS_TNEEEENS4_6LayoutISC_NS5_IJNSA_ILi0EEESR_SR_EEEEENS5_IJNS4_10UnderscoreESU_SU_EEEEENS4_13SM90_TMA_LOADENS4_14ComposedLayoutINS4_7SwizzleILi1ELi4ELi3EEENS4_18smem_ptr_flag_bitsILi8EEENSQ_INS5_IJNSA_ILi8EEESH_EEENS5_IJSH_SB_EEEEEEEvNS4_8identityESX_S17_vS18_EENS_8epilogue10collective6detail29Sm90TmaWarpSpecializedAdapterINS1B_15DefaultEpilogueIaSJ_SJ_NS1A_6thread17LinearCombinationIaLi1EiiLNS1F_9ScaleType4KindE0ELNS_15FloatRoundStyleE2EaEENS1_15EpilogueDefaultEEEEEvvEEEEvNT_6ParamsE --------------------------
	.section	.nv.shared._ZN7cutlass13device_kernelINS_4gemm6kernel13GemmUniversalIN4cute5tupleIJiiiiEEENS1_10collective13CollectiveMmaINS1_34MainloopSm90TmaGmmaWarpSpecializedILi4ENS5_IJNS4_1CILi1EEESB_SB_EEENS1_32KernelTmaWarpSpecializedPingpongEEENS5_IJNSA_ILi64EEENSA_ILi256EEENSA_ILi32EEEEEEaNS5_IJlSB_lEEEaSJ_NS4_8TiledMMAINS4_8MMA_AtomIJNS4_4SM904GMMA27MMA_64x256x32_S32S8S8_SS_TNEEEENS4_6LayoutISC_NS5_IJNSA_ILi0EEESR_SR_EEEEENS5_IJNS4_10UnderscoreESU_SU_EEEEENS4_13SM90_TMA_LOADENS4_14ComposedLayoutINS4_7SwizzleILi1ELi4ELi3EEENS4_18smem_ptr_flag_bitsILi8EEENSQ_INS5_IJNSA_ILi8EEESH_EEENS5_IJSH_SB_EEEEEEEvNS4_8identityESX_S17_vS18_EENS_8epilogue10collective6detail29Sm90TmaWarpSpecializedAdapterINS1B_15DefaultEpilogueIaSJ_SJ_NS1A_6thread17LinearCombinationIaLi1EiiLNS1F_9ScaleType4KindE0ELNS_15FloatRoundStyleE2EaEENS1_15EpilogueDefaultEEEEEvvEEEEvNT_6ParamsE,"aw",@nobits
	.sectionflags	@""
	.align	16
	.zero		1024


//--------------------- .nv.shared.reserved.0     --------------------------
	.section	.nv.shared.reserved.0,"aw",@nobits
	.weak		__nv_reservedSMEM_offset_0_alias
	.size		__nv_reservedSMEM_offset_0_alias, 0, 0
	.other		__nv_reservedSMEM_offset_0_alias,@"STO_CUDA_RESERVED_SHARED STV_DEFAULT"
__nv_reservedSMEM_offset_0_alias:
	.zero		0


//--------------------- .nv.global                --------------------------
	.section	.nv.global,"aw",@nobits
.nv.global:
	.type		_ZN40_INTERNAL_d2baf9d1_4_k_cu_52aea6cc_236714cute1_E,@object
	.size		_ZN40_INTERNAL_d2baf9d1_4_k_cu_52aea6cc_236714cute1_E,(_ZN40_INTERNAL_d2baf9d1_4_k_cu_52aea6cc_236714cuda3std3__45__cpo6cbeginE - _ZN40_INTERNAL_d2baf9d1_4_k_cu_52aea6cc_236714cute1_E)
_ZN40_INTERNAL_d2baf9d1_4_k_cu_52aea6cc_236714cute1_E:
	.zero		1
	.type		_ZN40_INTERNAL_d2baf9d1_4_k_cu_52aea6cc_236714cuda3std3__45__cpo6cbeginE,@object
	.size		_ZN40_INTERNAL_d2baf9d1_4_k_cu_52aea6cc_236714cuda3std3__45__cpo6cbeginE,(_ZN40_INTERNAL_d2baf9d1_4_k_cu_52aea6cc_236714cuda3std3__48in_placeE - _ZN40_INTERNAL_d2baf9d1_4_k_cu_52aea6cc_236714cuda3std3__45__cpo6cbeginE)
_ZN40_INTERNAL_d2baf9d1_4_k_cu_52aea6cc_236714cuda3std3__45__cpo6cbeginE:
	.zero		1
	.type		_ZN40_INTERNAL_d2baf9d1_4_k_cu_52aea6cc_236714cuda3std3__48in_placeE,@object
	.size		_ZN40_INTERNAL_d2baf9d1_4_k_cu_52aea6cc_236714cuda3std3__48in_placeE,(_ZN40_INTERNAL_d2baf9d1_4_k_cu_52aea6cc_236714cuda3std6ranges3__45__cpo9iter_moveE - _ZN40_INTERNAL_d2baf9d1_4_k_cu_52aea6cc_236714cuda3std3__48in_placeE)
_ZN40_INTERNAL_d2baf9d1_4_k_cu_52aea6cc_236714cuda3std3__48in_placeE:
	.zero		1
	.type		_ZN40_INTERNAL_d2baf9d1_4_k_cu_52aea6cc_236714cuda3std6ranges3__45__cpo9iter_moveE,@object
	.size		_ZN40_INTERNAL_d2baf9d1_4_k_cu_52aea6cc_236714cuda3std6ranges3__45__cpo9iter_moveE,(_ZN40_INTERNAL_d2baf9d1_4_k_cu_52aea6cc_236714cuda3std3__45__cpo5beginE - _ZN40_INTERNAL_d2baf9d1_4_k_cu_52aea6cc_236714cuda3std6ranges3__45__cpo9iter_moveE)
_ZN40_INTERNAL_d2baf9d1_4_k_cu_52aea6cc_236714cuda3std6ranges3__45__cpo9iter_moveE:
	.zero		1
	.type		_ZN40_INTERNAL_d2baf9d1_4_k_cu_52aea6cc_236714cuda3std3__45__cpo5beginE,@object
	.size		_ZN40_INTERNAL_d2baf9d1_4_k_cu_52aea6cc_236714cuda3std3__45__cpo5beginE,(_ZN40_INTERNAL_d2baf9d1_4_k_cu_52aea6cc_236714cuda3std3__442_GLOBAL__N__d2baf9d1_4_k_cu_52aea6cc_236716ignoreE - _ZN40_INTERNAL_d2baf9d1_4_k_cu_52aea6cc_236714cuda3std3__45__cpo5beginE)
_ZN40_INTERNAL_d2baf9d1_4_k_cu_52aea6cc_236714cuda3std3__45__cpo5beginE:
	.zero		1
	.type		_ZN40_INTERNAL_d2baf9d1_4_k_cu_52aea6cc_236714cuda3std3__442_GLOBAL__N__d2baf9d1_4_k_cu_52aea6cc_236716ignoreE,@object
	.size		_ZN40_INTERNAL_d2baf9d1_4_k_cu_52aea6cc_236714cuda3std3__442_GLOBAL__N__d2baf9d1_4_k_cu_52aea6cc_236716ignoreE,(_ZN40_INTERNAL_d2baf9d1_4_k_cu_52aea6cc_236714cute7productE - _ZN40_INTERNAL_d2baf9d1_4_k_cu_52aea6cc_236714cuda3std3__442_GLOBAL__N__d2baf9d1_4_k_cu_52aea6cc_236716ignoreE)
_ZN40_INTERNAL_d2baf9d1_4_k_cu_52aea6cc_236714cuda3std3__442_GLOBAL__N__d2baf9d1_4_k_cu_52aea6cc_236716ignoreE:
	.zero		1
	.type		_ZN40_INTERNAL_d2baf9d1_4_k_cu_52aea6cc_236714cute7productE,@object
	.size		_ZN40_INTERNAL_d2baf9d1_4_k_cu_52aea6cc_236714cute7productE,(_ZN40_INTERNAL_d2baf9d1_4_k_cu_52aea6cc_236714cuda3std3__45__cpo3endE - _ZN40_INTERNAL_d2baf9d1_4_k_cu_52aea6cc_236714cute7productE)
_ZN40_INTERNAL_d2baf9d1_4_k_cu_52aea6cc_236714cute7productE:
	.zero		1
	.type		_ZN40_INTERNAL_d2baf9d1_4_k_cu_52aea6cc_236714cuda3std3__45__cpo3endE,@object
	.size		_ZN40_INTERNAL_d2baf9d1_4_k_cu_52aea6cc_236714cuda3std3__45__cpo3endE,(_ZN40_INTERNAL_d2baf9d1_4_k_cu_52aea6cc_236714cuda3std3__419piecewise_constructE - _ZN40_INTERNAL_d2baf9d1_4_k_cu_52aea6cc_236714cuda3std3__45__cpo3endE)
_ZN40_INTERNAL_d2baf9d1_4_k_cu_52aea6cc_236714cuda3std3__45__cpo3endE:
	.zero		1
	.type		_ZN40_INTERNAL_d2baf9d1_4_k_cu_52aea6cc_236714cuda3std3__419piecewise_constructE,@object
	.size		_ZN40_INTERNAL_d2baf9d1_4_k_cu_52aea6cc_236714cuda3std3__419piecewise_constructE,(_ZN40_INTERNAL_d2baf9d1_4_k_cu_52aea6cc_236714cuda3std3__45__cpo4cendE - _ZN40_INTERNAL_d2baf9d1_4_k_cu_52aea6cc_236714cuda3std3__419piecewise_constructE)
_ZN40_INTERNAL_d2baf9d1_4_k_cu_52aea6cc_236714cuda3std3__419piecewise_constructE:
	.zero		1
	.type		_ZN40_INTERNAL_d2baf9d1_4_k_cu_52aea6cc_236714cuda3std3__45__cpo4cendE,@object
	.size		_ZN40_INTERNAL_d2baf9d1_4_k_cu_52aea6cc_236714cuda3std3__45__cpo4cendE,(_ZN40_INTERNAL_d2baf9d1_4_k_cu_52aea6cc_236714cuda3std6ranges3__45__cpo4swapE - _ZN40_INTERNAL_d2baf9d1_4_k_cu_52aea6cc_236714cuda3std3__45__cpo4cendE)
_ZN40_INTERNAL_d2baf9d1_4_k_cu_52aea6cc_236714cuda3std3__45__cpo4cendE:
	.zero		1
	.type		_ZN40_INTERNAL_d2baf9d1_4_k_cu_52aea6cc_236714cuda3std6ranges3__45__cpo4swapE,@object
	.size		_ZN40_INTERNAL_d2baf9d1_4_k_cu_52aea6cc_236714cuda3std6ranges3__45__cpo4swapE,(.L_8 - _ZN40_INTERNAL_d2baf9d1_4_k_cu_52aea6cc_236714cuda3std6ranges3__45__cpo4swapE)
_ZN40_INTERNAL_d2baf9d1_4_k_cu_52aea6cc_236714cuda3std6ranges3__45__cpo4swapE:
	.zero		1
.L_8:


//--------------------- .nv.constant0._ZN7cutlass13device_kernelINS_4gemm6kernel13GemmUniversalIN4cute5tupleIJiiiiEEENS1_10collective13CollectiveMmaINS1_34MainloopSm90TmaGmmaWarpSpecializedILi4ENS5_IJNS4_1CILi1EEESB_SB_EEENS1_32KernelTmaWarpSpecializedPingpongEEENS5_IJNSA_ILi64EEENSA_ILi256EEENSA_ILi32EEEEEEaNS5_IJlSB_lEEEaSJ_NS4_8TiledMMAINS4_8MMA_AtomIJNS4_4SM904GMMA27MMA_64x256x32_S32S8S8_SS_TNEEEENS4_6LayoutISC_NS5_IJNSA_ILi0EEESR_SR_EEEEENS5_IJNS4_10UnderscoreESU_SU_EEEEENS4_13SM90_TMA_LOADENS4_14ComposedLayoutINS4_7SwizzleILi1ELi4ELi3EEENS4_18smem_ptr_flag_bitsILi8EEENSQ_INS5_IJNSA_ILi8EEESH_EEENS5_IJSH_SB_EEEEEEEvNS4_8identityESX_S17_vS18_EENS_8epilogue10collective6detail29Sm90TmaWarpSpecializedAdapterINS1B_15DefaultEpilogueIaSJ_SJ_NS1A_6thread17LinearCombinationIaLi1EiiLNS1F_9ScaleType4KindE0ELNS_15FloatRoundStyleE2EaEENS1_15EpilogueDefaultEEEEEvvEEEEvNT_6ParamsE --------------------------
	.section	.nv.constant0._ZN7cutlass13device_kernelINS_4gemm6kernel13GemmUniversalIN4cute5tupleIJiiiiEEENS1_10collective13CollectiveMmaINS1_34MainloopSm90TmaGmmaWarpSpecializedILi4ENS5_IJNS4_1CILi1EEESB_SB_EEENS1_32KernelTmaWarpSpecializedPingpongEEENS5_IJNSA_ILi64EEENSA_ILi256EEENSA_ILi32EEEEEEaNS5_IJlSB_lEEEaSJ_NS4_8TiledMMAINS4_8MMA_AtomIJNS4_4SM904GMMA27MMA_64x256x32_S32S8S8_SS_TNEEEENS4_6LayoutISC_NS5_IJNSA_ILi0EEESR_SR_EEEEENS5_IJNS4_10UnderscoreESU_SU_EEEEENS4_13SM90_TMA_LOADENS4_14ComposedLayoutINS4_7SwizzleILi1ELi4ELi3EEENS4_18smem_ptr_flag_bitsILi8EEENSQ_INS5_IJNSA_ILi8EEESH_EEENS5_IJSH_SB_EEEEEEEvNS4_8identityESX_S17_vS18_EENS_8epilogue10collective6detail29Sm90TmaWarpSpecializedAdapterINS1B_15DefaultEpilogueIaSJ_SJ_NS1A_6thread17LinearCombinationIaLi1EiiLNS1F_9ScaleType4KindE0ELNS_15FloatRoundStyleE2EaEENS1_15EpilogueDefaultEEEEEvvEEEEvNT_6ParamsE,"a",@progbits
	.sectionflags	@""
	.align	4
.nv.constant0._ZN7cutlass13device_kernelINS_4gemm6kernel13GemmUniversalIN4cute5tupleIJiiiiEEENS1_10collective13CollectiveMmaINS1_34MainloopSm90TmaGmmaWarpSpecializedILi4ENS5_IJNS4_1CILi1EEESB_SB_EEENS1_32KernelTmaWarpSpecializedPingpongEEENS5_IJNSA_ILi64EEENSA_ILi256EEENSA_ILi32EEEEEEaNS5_IJlSB_lEEEaSJ_NS4_8TiledMMAINS4_8MMA_AtomIJNS4_4SM904GMMA27MMA_64x256x32_S32S8S8_SS_TNEEEENS4_6LayoutISC_NS5_IJNSA_ILi0EEESR_SR_EEEEENS5_IJNS4_10UnderscoreESU_SU_EEEEENS4_13SM90_TMA_LOADENS4_14ComposedLayoutINS4_7SwizzleILi1ELi4ELi3EEENS4_18smem_ptr_flag_bitsILi8EEENSQ_INS5_IJNSA_ILi8EEESH_EEENS5_IJSH_SB_EEEEEEEvNS4_8identityESX_S17_vS18_EENS_8epilogue10collective6detail29Sm90TmaWarpSpecializedAdapterINS1B_15DefaultEpilogueIaSJ_SJ_NS1A_6thread17LinearCombinationIaLi1EiiLNS1F_9ScaleType4KindE0ELNS_15FloatRoundStyleE2EaEENS1_15EpilogueDefaultEEEEEvvEEEEvNT_6ParamsE:
	.zero		1664


//--------------------- SYMBOLS --------------------------

	.type		.nv.reservedSmem.offset0,@object
	.size		.nv.reservedSmem.offset0,0x4
	.type		__assertfail,@function
